//
// Generated by NVIDIA NVVM Compiler
//
// Compiler Build ID: CL-36424714
// Cuda compilation tools, release 13.0, V13.0.88
// Based on NVVM 20.0.0
//

.version 9.0
.target sm_100
.address_size 64

	// .globl	_Z25bitcoin_bruteforce_kernelP11MatchResultPiyi
.global .align 4 .b8 precalc_xorwow_matrix[102400];
.global .align 4 .b8 precalc_xorwow_offset_matrix[102400];
.global .align 4 .b8 mrg32k3aM1[2304];
.global .align 4 .b8 mrg32k3aM2[2304];
.global .align 4 .b8 mrg32k3aM1SubSeq[2016];
.global .align 4 .b8 mrg32k3aM2SubSeq[2016];
.global .align 4 .b8 mrg32k3aM1Seq[2304];
.global .align 4 .b8 mrg32k3aM2Seq[2304];
.const .align 8 .b8 __cr_lgamma_table[72];
.const .align 1 .b8 d_secp256k1_p[32];
.const .align 1 .b8 d_secp256k1_n[32];
.const .align 1 .b8 d_secp256k1_gx[32];
.const .align 1 .b8 d_secp256k1_gy[32];
.const .align 4 .b8 d_sha256_k[256] = {152, 47, 138, 66, 145, 68, 55, 113, 207, 251, 192, 181, 165, 219, 181, 233, 91, 194, 86, 57, 241, 17, 241, 89, 164, 130, 63, 146, 213, 94, 28, 171, 152, 170, 7, 216, 1, 91, 131, 18, 190, 133, 49, 36, 195, 125, 12, 85, 116, 93, 190, 114, 254, 177, 222, 128, 167, 6, 220, 155, 116, 241, 155, 193, 193, 105, 155, 228, 134, 71, 190, 239, 198, 157, 193, 15, 204, 161, 12, 36, 111, 44, 233, 45, 170, 132, 116, 74, 220, 169, 176, 92, 218, 136, 249, 118, 82, 81, 62, 152, 109, 198, 49, 168, 200, 39, 3, 176, 199, 127, 89, 191, 243, 11, 224, 198, 71, 145, 167, 213, 81, 99, 202, 6, 103, 41, 41, 20, 133, 10, 183, 39, 56, 33, 27, 46, 252, 109, 44, 77, 19, 13, 56, 83, 84, 115, 10, 101, 187, 10, 106, 118, 46, 201, 194, 129, 133, 44, 114, 146, 161, 232, 191, 162, 75, 102, 26, 168, 112, 139, 75, 194, 163, 81, 108, 199, 25, 232, 146, 209, 36, 6, 153, 214, 133, 53, 14, 244, 112, 160, 106, 16, 22, 193, 164, 25, 8, 108, 55, 30, 76, 119, 72, 39, 181, 188, 176, 52, 179, 12, 28, 57, 74, 170, 216, 78, 79, 202, 156, 91, 243, 111, 46, 104, 238, 130, 143, 116, 111, 99, 165, 120, 20, 120, 200, 132, 8, 2, 199, 140, 250, 255, 190, 144, 235, 108, 80, 164, 247, 163, 249, 190, 242, 120, 113, 198};
.const .align 4 .b8 d_ripemd160_k1[16] = {0, 0, 0, 0, 153, 121, 130, 90, 161, 235, 217, 110, 220, 188, 27, 143};
.const .align 4 .b8 d_ripemd160_k2[16] = {230, 139, 162, 80, 36, 209, 77, 92, 243, 62, 112, 109, 233, 118, 109, 122};
.const .align 1 .b8 d_base58_alphabet[59] = {49, 50, 51, 52, 53, 54, 55, 56, 57, 65, 66, 67, 68, 69, 70, 71, 72, 74, 75, 76, 77, 78, 80, 81, 82, 83, 84, 85, 86, 87, 88, 89, 90, 97, 98, 99, 100, 101, 102, 103, 104, 105, 106, 107, 109, 110, 111, 112, 113, 114, 115, 116, 117, 118, 119, 120, 121, 122};
.const .align 1 .b8 d_g_precomp[16384];
.const .align 1 .b8 d_target_hashes[40960];
.const .align 4 .u32 d_num_targets;
// _ZZ25bitcoin_bruteforce_kernelP11MatchResultPiyiE9s_targets has been demoted

.visible .entry _Z25bitcoin_bruteforce_kernelP11MatchResultPiyi(
	.param .u64 .ptr .align 1 _Z25bitcoin_bruteforce_kernelP11MatchResultPiyi_param_0,
	.param .u64 .ptr .align 1 _Z25bitcoin_bruteforce_kernelP11MatchResultPiyi_param_1,
	.param .u64 _Z25bitcoin_bruteforce_kernelP11MatchResultPiyi_param_2,
	.param .u32 _Z25bitcoin_bruteforce_kernelP11MatchResultPiyi_param_3
)
{
	.local .align 16 .b8 	__local_depot0[64];
	.reg .b64 	%SP;
	.reg .b64 	%SPL;
	.reg .pred 	%p<29>;
	.reg .b16 	%rs<336>;
	.reg .b32 	%r<218>;
	.reg .b64 	%rd<48>;
	// demoted variable
	.shared .align 1 .b8 _ZZ25bitcoin_bruteforce_kernelP11MatchResultPiyiE9s_targets[5120];
	mov.u64 	%SPL, __local_depot0;
	ld.param.u64 	%rd9, [_Z25bitcoin_bruteforce_kernelP11MatchResultPiyi_param_0];
	ld.param.u64 	%rd10, [_Z25bitcoin_bruteforce_kernelP11MatchResultPiyi_param_1];
	ld.param.u64 	%rd11, [_Z25bitcoin_bruteforce_kernelP11MatchResultPiyi_param_2];
	add.u64 	%rd1, %SPL, 0;
	add.u64 	%rd2, %SPL, 32;
	mov.u32 	%r50, %ctaid.x;
	mov.u32 	%r51, %ntid.x;
	mov.u32 	%r1, %tid.x;
	mad.lo.s32 	%r52, %r50, %r51, %r1;
	and.b32  	%r2, %r1, 31;
	cvt.s64.s32 	%rd3, %r52;
	add.s64 	%rd14, %rd11, %rd3;
	cvt.u32.u64 	%r53, %rd14;
	xor.b32  	%r54, %r53, -1429050551;
	mul.lo.s32 	%r3, %r54, 1099087573;
	{ .reg .b32 tmp; mov.b64 {tmp, %r55}, %rd14; }
	xor.b32  	%r56, %r55, -136515619;
	mul.lo.s32 	%r4, %r56, -1703105765;
	add.s32 	%r57, %r3, %r4;
	add.s32 	%r210, %r57, 6615241;
	ld.const.u32 	%r6, [d_num_targets];
	min.s32 	%r58, %r6, 256;
	mul.lo.s32 	%r7, %r58, 20;
	setp.ge.s32 	%p3, %r2, %r7;
	@%p3 bra 	$L__BB0_17;
	or.b32  	%r59, %r2, 32;
	max.u32 	%r60, %r7, %r59;
	not.b32 	%r61, %r2;
	add.s32 	%r8, %r60, %r61;
	and.b32  	%r62, %r8, 96;
	setp.eq.s32 	%p4, %r62, 96;
	mov.u32 	%r207, %r2;
	@%p4 bra 	$L__BB0_6;
	cvt.u64.u32 	%rd15, %r1;
	and.b64  	%rd16, %rd15, 31;
	mov.u64 	%rd17, d_target_hashes;
	add.s64 	%rd47, %rd17, %rd16;
	shr.u32 	%r63, %r8, 5;
	add.s32 	%r64, %r63, 1;
	and.b32  	%r65, %r64, 3;
	neg.s32 	%r205, %r65;
	mov.u32 	%r207, %r2;
$L__BB0_3:
	.pragma "nounroll";
	mul.hi.u32 	%r66, %r207, -858993459;
	shr.u32 	%r67, %r66, 4;
	setp.ge.s32 	%p5, %r67, %r6;
	@%p5 bra 	$L__BB0_5;
	ld.const.u8 	%rs35, [%rd47];
	mov.u32 	%r68, _ZZ25bitcoin_bruteforce_kernelP11MatchResultPiyiE9s_targets;
	add.s32 	%r69, %r68, %r207;
	st.shared.u8 	[%r69], %rs35;
$L__BB0_5:
	add.s32 	%r207, %r207, 32;
	add.s64 	%rd47, %rd47, 32;
	add.s32 	%r205, %r205, 1;
	setp.ne.s32 	%p6, %r205, 0;
	@%p6 bra 	$L__BB0_3;
$L__BB0_6:
	setp.lt.u32 	%p7, %r8, 96;
	@%p7 bra 	$L__BB0_17;
	mov.u64 	%rd19, d_target_hashes;
	mov.u32 	%r75, _ZZ25bitcoin_bruteforce_kernelP11MatchResultPiyiE9s_targets;
$L__BB0_8:
	mul.hi.u32 	%r70, %r207, -858993459;
	shr.u32 	%r16, %r70, 4;
	setp.ge.s32 	%p8, %r16, %r6;
	@%p8 bra 	$L__BB0_10;
	mul.lo.s32 	%r73, %r16, 20;
	sub.s32 	%r74, %r207, %r73;
	mul.wide.u32 	%rd18, %r16, 20;
	add.s64 	%rd20, %rd19, %rd18;
	cvt.u64.u32 	%rd21, %r74;
	add.s64 	%rd22, %rd20, %rd21;
	ld.const.u8 	%rs36, [%rd22];
	mad.lo.s32 	%r76, %r16, 20, %r75;
	add.s32 	%r77, %r76, %r74;
	st.shared.u8 	[%r77], %rs36;
$L__BB0_10:
	add.s32 	%r17, %r207, 32;
	mul.hi.u32 	%r78, %r17, -858993459;
	shr.u32 	%r18, %r78, 4;
	setp.ge.s32 	%p9, %r18, %r6;
	@%p9 bra 	$L__BB0_12;
	mul.lo.s32 	%r81, %r18, 20;
	sub.s32 	%r82, %r17, %r81;
	mul.wide.u32 	%rd23, %r18, 20;
	add.s64 	%rd25, %rd19, %rd23;
	cvt.u64.u32 	%rd26, %r82;
	add.s64 	%rd27, %rd25, %rd26;
	ld.const.u8 	%rs37, [%rd27];
	mad.lo.s32 	%r84, %r18, 20, %r75;
	add.s32 	%r85, %r84, %r82;
	st.shared.u8 	[%r85], %rs37;
$L__BB0_12:
	add.s32 	%r19, %r207, 64;
	mul.hi.u32 	%r86, %r19, -858993459;
	shr.u32 	%r20, %r86, 4;
	setp.ge.s32 	%p10, %r20, %r6;
	@%p10 bra 	$L__BB0_14;
	mul.lo.s32 	%r89, %r20, 20;
	sub.s32 	%r90, %r19, %r89;
	mul.wide.u32 	%rd28, %r20, 20;
	add.s64 	%rd30, %rd19, %rd28;
	cvt.u64.u32 	%rd31, %r90;
	add.s64 	%rd32, %rd30, %rd31;
	ld.const.u8 	%rs38, [%rd32];
	mad.lo.s32 	%r92, %r20, 20, %r75;
	add.s32 	%r93, %r92, %r90;
	st.shared.u8 	[%r93], %rs38;
$L__BB0_14:
	add.s32 	%r21, %r207, 96;
	mul.hi.u32 	%r94, %r21, -858993459;
	shr.u32 	%r22, %r94, 4;
	setp.ge.s32 	%p11, %r22, %r6;
	@%p11 bra 	$L__BB0_16;
	mul.lo.s32 	%r97, %r22, 20;
	sub.s32 	%r98, %r21, %r97;
	mul.wide.u32 	%rd33, %r22, 20;
	add.s64 	%rd35, %rd19, %rd33;
	cvt.u64.u32 	%rd36, %r98;
	add.s64 	%rd37, %rd35, %rd36;
	ld.const.u8 	%rs39, [%rd37];
	mad.lo.s32 	%r100, %r22, 20, %r75;
	add.s32 	%r101, %r100, %r98;
	st.shared.u8 	[%r101], %rs39;
$L__BB0_16:
	add.s32 	%r207, %r207, 128;
	setp.lt.s32 	%p12, %r207, %r7;
	@%p12 bra 	$L__BB0_8;
$L__BB0_17:
	bar.sync 	0;
	shr.u32 	%r103, %r1, 2;
	and.b32  	%r24, %r103, 248;
	add.s32 	%r104, %r24, 8;
	min.s32 	%r25, %r6, %r104;
	add.s32 	%r215, %r3, 5783321;
	xor.b32  	%r214, %r4, 88675123;
	add.s32 	%r213, %r4, 521288629;
	xor.b32  	%r212, %r3, 362436069;
	add.s32 	%r211, %r3, 123456789;
	cvta.to.global.u64 	%rd7, %rd10;
	cvta.to.global.u64 	%rd8, %rd9;
	mov.b32 	%r209, 0;
	mov.u64 	%rd40, d_secp256k1_n;
	cvt.u64.u32 	%rd42, %r2;
	add.s64 	%rd43, %rd2, %rd42;
$L__BB0_18:
	shr.u32 	%r105, %r211, 2;
	xor.b32  	%r106, %r105, %r211;
	shl.b32 	%r107, %r215, 4;
	shl.b32 	%r108, %r106, 1;
	xor.b32  	%r109, %r107, %r108;
	xor.b32  	%r110, %r109, %r215;
	xor.b32  	%r111, %r110, %r106;
	add.s32 	%r112, %r210, %r111;
	add.s32 	%r113, %r112, 362437;
	cvt.u16.u32 	%rs1, %r113;
	shr.u32 	%r114, %r113, 8;
	cvt.u16.u32 	%rs2, %r114;
	{ .reg .b16 tmp; mov.b32 {tmp, %rs3}, %r113; }
	shr.u32 	%r115, %r113, 24;
	cvt.u16.u32 	%rs4, %r115;
	shr.u32 	%r116, %r212, 2;
	xor.b32  	%r117, %r116, %r212;
	shl.b32 	%r118, %r111, 4;
	shl.b32 	%r119, %r117, 1;
	xor.b32  	%r120, %r118, %r119;
	xor.b32  	%r121, %r120, %r111;
	xor.b32  	%r122, %r121, %r117;
	add.s32 	%r123, %r210, %r122;
	add.s32 	%r124, %r123, 724874;
	cvt.u16.u32 	%rs5, %r124;
	shr.u32 	%r125, %r124, 8;
	cvt.u16.u32 	%rs6, %r125;
	{ .reg .b16 tmp; mov.b32 {tmp, %rs7}, %r124; }
	shr.u32 	%r126, %r124, 24;
	cvt.u16.u32 	%rs8, %r126;
	shr.u32 	%r127, %r213, 2;
	xor.b32  	%r128, %r127, %r213;
	shl.b32 	%r129, %r122, 4;
	shl.b32 	%r130, %r128, 1;
	xor.b32  	%r131, %r129, %r130;
	xor.b32  	%r132, %r131, %r122;
	xor.b32  	%r133, %r132, %r128;
	add.s32 	%r134, %r210, %r133;
	add.s32 	%r135, %r134, 1087311;
	cvt.u16.u32 	%rs9, %r135;
	shr.u32 	%r136, %r135, 8;
	cvt.u16.u32 	%rs10, %r136;
	{ .reg .b16 tmp; mov.b32 {tmp, %rs11}, %r135; }
	shr.u32 	%r137, %r135, 24;
	cvt.u16.u32 	%rs12, %r137;
	shr.u32 	%r138, %r214, 2;
	xor.b32  	%r139, %r138, %r214;
	shl.b32 	%r140, %r133, 4;
	shl.b32 	%r141, %r139, 1;
	xor.b32  	%r142, %r140, %r141;
	xor.b32  	%r143, %r142, %r133;
	xor.b32  	%r211, %r143, %r139;
	add.s32 	%r144, %r210, %r211;
	add.s32 	%r145, %r144, 1449748;
	cvt.u16.u32 	%rs13, %r145;
	shr.u32 	%r146, %r145, 8;
	cvt.u16.u32 	%rs14, %r146;
	{ .reg .b16 tmp; mov.b32 {tmp, %rs15}, %r145; }
	shr.u32 	%r147, %r145, 24;
	cvt.u16.u32 	%rs16, %r147;
	st.local.v4.b32 	[%rd1], {%r113, %r124, %r135, %r145};
	shr.u32 	%r148, %r215, 2;
	xor.b32  	%r149, %r148, %r215;
	shl.b32 	%r150, %r211, 4;
	shl.b32 	%r151, %r149, 1;
	xor.b32  	%r152, %r150, %r151;
	xor.b32  	%r153, %r152, %r211;
	xor.b32  	%r212, %r153, %r149;
	add.s32 	%r154, %r210, %r212;
	add.s32 	%r155, %r154, 1812185;
	cvt.u16.u32 	%rs17, %r155;
	shr.u32 	%r156, %r155, 8;
	cvt.u16.u32 	%rs18, %r156;
	{ .reg .b16 tmp; mov.b32 {tmp, %rs19}, %r155; }
	shr.u32 	%r157, %r155, 24;
	cvt.u16.u32 	%rs20, %r157;
	shr.u32 	%r158, %r111, 2;
	xor.b32  	%r159, %r158, %r111;
	shl.b32 	%r160, %r212, 4;
	shl.b32 	%r161, %r159, 1;
	xor.b32  	%r162, %r160, %r161;
	xor.b32  	%r163, %r162, %r212;
	xor.b32  	%r213, %r163, %r159;
	add.s32 	%r164, %r210, %r213;
	add.s32 	%r165, %r164, 2174622;
	cvt.u16.u32 	%rs21, %r165;
	shr.u32 	%r166, %r165, 8;
	cvt.u16.u32 	%rs22, %r166;
	{ .reg .b16 tmp; mov.b32 {tmp, %rs23}, %r165; }
	shr.u32 	%r167, %r165, 24;
	cvt.u16.u32 	%rs24, %r167;
	shr.u32 	%r168, %r122, 2;
	xor.b32  	%r169, %r168, %r122;
	shl.b32 	%r170, %r213, 4;
	shl.b32 	%r171, %r169, 1;
	xor.b32  	%r172, %r170, %r171;
	xor.b32  	%r173, %r172, %r213;
	xor.b32  	%r214, %r173, %r169;
	add.s32 	%r174, %r210, %r214;
	add.s32 	%r175, %r174, 2537059;
	cvt.u16.u32 	%rs25, %r175;
	shr.u32 	%r176, %r175, 8;
	cvt.u16.u32 	%rs26, %r176;
	{ .reg .b16 tmp; mov.b32 {tmp, %rs27}, %r175; }
	shr.u32 	%r177, %r175, 24;
	cvt.u16.u32 	%rs28, %r177;
	shr.u32 	%r178, %r133, 2;
	xor.b32  	%r179, %r178, %r133;
	shl.b32 	%r180, %r214, 4;
	shl.b32 	%r181, %r179, 1;
	xor.b32  	%r182, %r180, %r181;
	xor.b32  	%r183, %r182, %r214;
	xor.b32  	%r215, %r183, %r179;
	add.s32 	%r210, %r210, 2899496;
	add.s32 	%r184, %r215, %r210;
	cvt.u16.u32 	%rs29, %r184;
	shr.u32 	%r185, %r184, 8;
	cvt.u16.u32 	%rs30, %r185;
	{ .reg .b16 tmp; mov.b32 {tmp, %rs31}, %r184; }
	shr.u32 	%r186, %r184, 24;
	cvt.u16.u32 	%rs32, %r186;
	st.local.v4.b32 	[%rd1+16], {%r155, %r165, %r175, %r184};
	or.b16  	%rs40, %rs1, %rs2;
	or.b16  	%rs41, %rs40, %rs3;
	or.b16  	%rs42, %rs41, %rs5;
	or.b16  	%rs43, %rs42, %rs6;
	or.b16  	%rs44, %rs43, %rs7;
	or.b16  	%rs45, %rs44, %rs9;
	or.b16  	%rs46, %rs45, %rs10;
	max.u32 	%r187, %r113, %r124;
	or.b16  	%rs47, %rs46, %rs11;
	or.b16  	%rs48, %rs47, %rs13;
	or.b16  	%rs49, %rs48, %rs14;
	max.u32 	%r188, %r187, %r135;
	or.b16  	%rs50, %rs49, %rs15;
	or.b16  	%rs51, %rs50, %rs17;
	or.b16  	%rs52, %rs51, %rs18;
	max.u32 	%r189, %r188, %r145;
	or.b16  	%rs53, %rs52, %rs19;
	or.b16  	%rs54, %rs53, %rs21;
	or.b16  	%rs55, %rs54, %rs22;
	max.u32 	%r190, %r189, %r155;
	or.b16  	%rs56, %rs55, %rs23;
	or.b16  	%rs57, %rs56, %rs25;
	or.b16  	%rs58, %rs57, %rs26;
	max.u32 	%r191, %r190, %r165;
	or.b16  	%rs59, %rs58, %rs27;
	or.b16  	%rs60, %rs59, %rs29;
	or.b16  	%rs61, %rs60, %rs30;
	max.u32 	%r192, %r191, %r175;
	or.b16  	%rs62, %rs61, %rs31;
	and.b16  	%rs63, %rs62, 255;
	setp.eq.s16 	%p13, %rs63, 0;
	max.u32 	%r193, %r192, %r184;
	setp.lt.u32 	%p14, %r193, 16777216;
	and.pred  	%p15, %p14, %p13;
	@%p15 bra 	$L__BB0_30;
	mov.b32 	%r216, 31;
$L__BB0_20:
	cvt.u64.u32 	%rd38, %r216;
	add.s64 	%rd39, %rd1, %rd38;
	ld.local.u8 	%rs33, [%rd39];
	add.s64 	%rd41, %rd40, %rd38;
	ld.const.u8 	%rs34, [%rd41];
	setp.lt.u16 	%p16, %rs33, %rs34;
	@%p16 bra 	$L__BB0_22;
	setp.le.u16 	%p17, %rs33, %rs34;
	add.s32 	%r45, %r216, -1;
	setp.ne.s32 	%p18, %r216, 0;
	and.pred  	%p19, %p17, %p18;
	mov.u32 	%r216, %r45;
	@%p19 bra 	$L__BB0_20;
	bra.uni 	$L__BB0_30;
$L__BB0_22:
	setp.le.s32 	%p20, %r6, %r24;
	mov.b32 	%r195, 1732584193;
	st.local.u32 	[%rd2], %r195;
	mov.b32 	%r196, -271733879;
	st.local.u32 	[%rd2+4], %r196;
	mov.b32 	%r197, -1732584194;
	st.local.u32 	[%rd2+8], %r197;
	mov.b32 	%r198, 271733878;
	st.local.u32 	[%rd2+12], %r198;
	mov.b32 	%r199, -1009589776;
	st.local.u32 	[%rd2+16], %r199;
	@%p20 bra 	$L__BB0_30;
	mov.u32 	%r217, %r24;
$L__BB0_24:
	setp.gt.u32 	%p22, %r2, 19;
	mov.pred 	%p28, -1;
	@%p22 bra 	$L__BB0_26;
	ld.local.u8 	%rs64, [%rd43];
	mov.u32 	%r200, _ZZ25bitcoin_bruteforce_kernelP11MatchResultPiyiE9s_targets;
	add.s32 	%r201, %r200, %r2;
	mad.lo.s32 	%r202, %r217, 20, %r201;
	ld.shared.u8 	%rs65, [%r202];
	setp.eq.s16 	%p28, %rs64, %rs65;
$L__BB0_26:
	mov.b32 	%r203, -1;
	vote.sync.ballot.b32 	%r204, %p28, %r203;
	setp.ne.s32 	%p24, %r204, 0;
	@%p24 bra 	$L__BB0_28;
	add.s32 	%r217, %r217, 1;
	setp.lt.s32 	%p26, %r217, %r25;
	@%p26 bra 	$L__BB0_24;
	bra.uni 	$L__BB0_30;
$L__BB0_28:
	atom.global.add.u32 	%r48, [%rd7], 1;
	setp.gt.s32 	%p25, %r48, 2047;
	@%p25 bra 	$L__BB0_30;
	cvt.u16.u32 	%rs66, %r209;
	mul.wide.s32 	%rd44, %r48, 176;
	add.s64 	%rd45, %rd8, %rd44;
	st.global.u8 	[%rd45], %rs1;
	st.global.u8 	[%rd45+1], %rs2;
	st.global.u8 	[%rd45+2], %rs3;
	st.global.u8 	[%rd45+3], %rs4;
	st.global.u8 	[%rd45+4], %rs5;
	st.global.u8 	[%rd45+5], %rs6;
	st.global.u8 	[%rd45+6], %rs7;
	st.global.u8 	[%rd45+7], %rs8;
	st.global.u8 	[%rd45+8], %rs9;
	st.global.u8 	[%rd45+9], %rs10;
	st.global.u8 	[%rd45+10], %rs11;
	st.global.u8 	[%rd45+11], %rs12;
	st.global.u8 	[%rd45+12], %rs13;
	st.global.u8 	[%rd45+13], %rs14;
	st.global.u8 	[%rd45+14], %rs15;
	st.global.u8 	[%rd45+15], %rs16;
	st.global.u8 	[%rd45+16], %rs17;
	st.global.u8 	[%rd45+17], %rs18;
	st.global.u8 	[%rd45+18], %rs19;
	st.global.u8 	[%rd45+19], %rs20;
	st.global.u8 	[%rd45+20], %rs21;
	st.global.u8 	[%rd45+21], %rs22;
	st.global.u8 	[%rd45+22], %rs23;
	st.global.u8 	[%rd45+23], %rs24;
	st.global.u8 	[%rd45+24], %rs25;
	st.global.u8 	[%rd45+25], %rs26;
	st.global.u8 	[%rd45+26], %rs27;
	st.global.u8 	[%rd45+27], %rs28;
	st.global.u8 	[%rd45+28], %rs29;
	st.global.u8 	[%rd45+29], %rs30;
	st.global.u8 	[%rd45+30], %rs31;
	st.global.u8 	[%rd45+31], %rs32;
	and.b16  	%rs67, %rs1, 1;
	or.b16  	%rs68, %rs67, 2;
	st.global.u8 	[%rd45+32], %rs68;
	xor.b16  	%rs69, %rs1, %rs66;
	st.global.u8 	[%rd45+33], %rs69;
	add.s16 	%rs70, %rs66, 13;
	xor.b16  	%rs71, %rs70, %rs2;
	st.global.u8 	[%rd45+34], %rs71;
	add.s16 	%rs72, %rs66, 26;
	xor.b16  	%rs73, %rs72, %rs3;
	st.global.u8 	[%rd45+35], %rs73;
	add.s16 	%rs74, %rs66, 39;
	xor.b16  	%rs75, %rs74, %rs4;
	st.global.u8 	[%rd45+36], %rs75;
	add.s16 	%rs76, %rs66, 52;
	xor.b16  	%rs77, %rs76, %rs5;
	st.global.u8 	[%rd45+37], %rs77;
	add.s16 	%rs78, %rs66, 65;
	xor.b16  	%rs79, %rs78, %rs6;
	st.global.u8 	[%rd45+38], %rs79;
	add.s16 	%rs80, %rs66, 78;
	xor.b16  	%rs81, %rs80, %rs7;
	st.global.u8 	[%rd45+39], %rs81;
	add.s16 	%rs82, %rs66, 91;
	xor.b16  	%rs83, %rs82, %rs8;
	st.global.u8 	[%rd45+40], %rs83;
	add.s16 	%rs84, %rs66, 104;
	xor.b16  	%rs85, %rs84, %rs9;
	st.global.u8 	[%rd45+41], %rs85;
	add.s16 	%rs86, %rs66, 117;
	xor.b16  	%rs87, %rs86, %rs10;
	st.global.u8 	[%rd45+42], %rs87;
	add.s16 	%rs88, %rs66, -126;
	xor.b16  	%rs89, %rs88, %rs11;
	st.global.u8 	[%rd45+43], %rs89;
	add.s16 	%rs90, %rs66, -113;
	xor.b16  	%rs91, %rs90, %rs12;
	st.global.u8 	[%rd45+44], %rs91;
	add.s16 	%rs92, %rs66, -100;
	xor.b16  	%rs93, %rs92, %rs13;
	st.global.u8 	[%rd45+45], %rs93;
	add.s16 	%rs94, %rs66, -87;
	xor.b16  	%rs95, %rs94, %rs14;
	st.global.u8 	[%rd45+46], %rs95;
	add.s16 	%rs96, %rs66, -74;
	xor.b16  	%rs97, %rs96, %rs15;
	st.global.u8 	[%rd45+47], %rs97;
	add.s16 	%rs98, %rs66, -61;
	xor.b16  	%rs99, %rs98, %rs16;
	st.global.u8 	[%rd45+48], %rs99;
	add.s16 	%rs100, %rs66, -48;
	xor.b16  	%rs101, %rs100, %rs17;
	st.global.u8 	[%rd45+49], %rs101;
	add.s16 	%rs102, %rs66, -35;
	xor.b16  	%rs103, %rs102, %rs18;
	st.global.u8 	[%rd45+50], %rs103;
	add.s16 	%rs104, %rs66, -22;
	xor.b16  	%rs105, %rs104, %rs19;
	st.global.u8 	[%rd45+51], %rs105;
	add.s16 	%rs106, %rs66, -9;
	xor.b16  	%rs107, %rs106, %rs20;
	st.global.u8 	[%rd45+52], %rs107;
	add.s16 	%rs108, %rs66, 4;
	xor.b16  	%rs109, %rs108, %rs21;
	st.global.u8 	[%rd45+53], %rs109;
	add.s16 	%rs110, %rs66, 17;
	xor.b16  	%rs111, %rs110, %rs22;
	st.global.u8 	[%rd45+54], %rs111;
	add.s16 	%rs112, %rs66, 30;
	xor.b16  	%rs113, %rs112, %rs23;
	st.global.u8 	[%rd45+55], %rs113;
	add.s16 	%rs114, %rs66, 43;
	xor.b16  	%rs115, %rs114, %rs24;
	st.global.u8 	[%rd45+56], %rs115;
	add.s16 	%rs116, %rs66, 56;
	xor.b16  	%rs117, %rs116, %rs25;
	st.global.u8 	[%rd45+57], %rs117;
	add.s16 	%rs118, %rs66, 69;
	xor.b16  	%rs119, %rs118, %rs26;
	st.global.u8 	[%rd45+58], %rs119;
	add.s16 	%rs120, %rs66, 82;
	xor.b16  	%rs121, %rs120, %rs27;
	st.global.u8 	[%rd45+59], %rs121;
	add.s16 	%rs122, %rs66, 95;
	xor.b16  	%rs123, %rs122, %rs28;
	st.global.u8 	[%rd45+60], %rs123;
	add.s16 	%rs124, %rs66, 108;
	xor.b16  	%rs125, %rs124, %rs29;
	st.global.u8 	[%rd45+61], %rs125;
	add.s16 	%rs126, %rs66, 121;
	xor.b16  	%rs127, %rs126, %rs30;
	st.global.u8 	[%rd45+62], %rs127;
	add.s16 	%rs128, %rs66, -122;
	xor.b16  	%rs129, %rs128, %rs31;
	st.global.u8 	[%rd45+63], %rs129;
	add.s16 	%rs130, %rs66, -109;
	xor.b16  	%rs131, %rs130, %rs32;
	st.global.u8 	[%rd45+64], %rs131;
	st.global.u32 	[%rd45+156], %r217;
	st.global.u64 	[%rd45+160], %rd3;
	cvt.u64.u32 	%rd46, %r209;
	st.global.u64 	[%rd45+168], %rd46;
	mov.b16 	%rs132, 50;
	st.global.u8 	[%rd45+65], %rs132;
	mov.b16 	%rs133, 99;
	st.global.u8 	[%rd45+66], %rs133;
	mov.b16 	%rs134, 67;
	st.global.u8 	[%rd45+67], %rs134;
	mov.b16 	%rs135, 110;
	st.global.u8 	[%rd45+68], %rs135;
	mov.b16 	%rs136, 78;
	st.global.u8 	[%rd45+69], %rs136;
	mov.b16 	%rs137, 120;
	st.global.u8 	[%rd45+70], %rs137;
	mov.b16 	%rs138, 89;
	st.global.u8 	[%rd45+71], %rs138;
	mov.b16 	%rs139, 56;
	st.global.u8 	[%rd45+72], %rs139;
	mov.b16 	%rs140, 80;
	st.global.u8 	[%rd45+73], %rs140;
	mov.b16 	%rs141, 111;
	st.global.u8 	[%rd45+74], %rs141;
	mov.b16 	%rs142, 68;
	st.global.u8 	[%rd45+75], %rs142;
	mov.b16 	%rs143, 100;
	st.global.u8 	[%rd45+76], %rs143;
	mov.b16 	%rs144, 51;
	st.global.u8 	[%rd45+77], %rs144;
	mov.b16 	%rs145, 84;
	st.global.u8 	[%rd45+78], %rs145;
	mov.b16 	%rs146, 115;
	st.global.u8 	[%rd45+79], %rs146;
	mov.b16 	%rs147, 72;
	st.global.u8 	[%rd45+80], %rs147;
	mov.b16 	%rs148, 57;
	st.global.u8 	[%rd45+81], %rs148;
	mov.b16 	%rs149, 116;
	st.global.u8 	[%rd45+82], %rs149;
	st.global.u8 	[%rd45+83], %rs143;
	st.global.u8 	[%rd45+84], %rs136;
	st.global.u8 	[%rd45+85], %rs132;
	st.global.u8 	[%rd45+86], %rs133;
	st.global.u8 	[%rd45+87], %rs134;
	st.global.u8 	[%rd45+88], %rs135;
	st.global.u8 	[%rd45+89], %rs136;
	st.global.u8 	[%rd45+90], %rs137;
	st.global.u8 	[%rd45+91], %rs138;
	st.global.u8 	[%rd45+92], %rs139;
	st.global.u8 	[%rd45+93], %rs140;
	st.global.u8 	[%rd45+94], %rs141;
	st.global.u8 	[%rd45+95], %rs142;
	st.global.u8 	[%rd45+96], %rs143;
	st.global.u8 	[%rd45+97], %rs144;
	st.global.u8 	[%rd45+98], %rs145;
	mov.b16 	%rs150, 0;
	st.global.u8 	[%rd45+99], %rs150;
	mov.b16 	%rs151, 53;
	st.global.u8 	[%rd45+101], %rs151;
	and.b16  	%rs152, %rs2, 255;
	mul.lo.s16 	%rs153, %rs152, 205;
	shr.u16 	%rs154, %rs153, 11;
	mul.lo.s16 	%rs155, %rs154, 10;
	sub.s16 	%rs156, %rs2, %rs155;
	or.b16  	%rs157, %rs156, 48;
	st.global.u8 	[%rd45+102], %rs157;
	and.b16  	%rs158, %rs3, 255;
	mul.lo.s16 	%rs159, %rs158, 205;
	shr.u16 	%rs160, %rs159, 11;
	mul.lo.s16 	%rs161, %rs160, 10;
	sub.s16 	%rs162, %rs3, %rs161;
	or.b16  	%rs163, %rs162, 48;
	st.global.u8 	[%rd45+103], %rs163;
	mul.lo.s16 	%rs164, %rs4, 205;
	shr.u16 	%rs165, %rs164, 11;
	mul.lo.s16 	%rs166, %rs165, 10;
	sub.s16 	%rs167, %rs4, %rs166;
	or.b16  	%rs168, %rs167, 48;
	st.global.u8 	[%rd45+104], %rs168;
	and.b16  	%rs169, %rs5, 255;
	mul.lo.s16 	%rs170, %rs169, 205;
	shr.u16 	%rs171, %rs170, 11;
	mul.lo.s16 	%rs172, %rs171, 10;
	sub.s16 	%rs173, %rs5, %rs172;
	or.b16  	%rs174, %rs173, 48;
	st.global.u8 	[%rd45+105], %rs174;
	and.b16  	%rs175, %rs6, 255;
	mul.lo.s16 	%rs176, %rs175, 205;
	shr.u16 	%rs177, %rs176, 11;
	mul.lo.s16 	%rs178, %rs177, 10;
	sub.s16 	%rs179, %rs6, %rs178;
	or.b16  	%rs180, %rs179, 48;
	st.global.u8 	[%rd45+106], %rs180;
	and.b16  	%rs181, %rs7, 255;
	mul.lo.s16 	%rs182, %rs181, 205;
	shr.u16 	%rs183, %rs182, 11;
	mul.lo.s16 	%rs184, %rs183, 10;
	sub.s16 	%rs185, %rs7, %rs184;
	or.b16  	%rs186, %rs185, 48;
	st.global.u8 	[%rd45+107], %rs186;
	mul.lo.s16 	%rs187, %rs8, 205;
	shr.u16 	%rs188, %rs187, 11;
	mul.lo.s16 	%rs189, %rs188, 10;
	sub.s16 	%rs190, %rs8, %rs189;
	or.b16  	%rs191, %rs190, 48;
	st.global.u8 	[%rd45+108], %rs191;
	and.b16  	%rs192, %rs9, 255;
	mul.lo.s16 	%rs193, %rs192, 205;
	shr.u16 	%rs194, %rs193, 11;
	mul.lo.s16 	%rs195, %rs194, 10;
	sub.s16 	%rs196, %rs9, %rs195;
	or.b16  	%rs197, %rs196, 48;
	st.global.u8 	[%rd45+109], %rs197;
	and.b16  	%rs198, %rs10, 255;
	mul.lo.s16 	%rs199, %rs198, 205;
	shr.u16 	%rs200, %rs199, 11;
	mul.lo.s16 	%rs201, %rs200, 10;
	sub.s16 	%rs202, %rs10, %rs201;
	or.b16  	%rs203, %rs202, 48;
	st.global.u8 	[%rd45+110], %rs203;
	and.b16  	%rs204, %rs11, 255;
	mul.lo.s16 	%rs205, %rs204, 205;
	shr.u16 	%rs206, %rs205, 11;
	mul.lo.s16 	%rs207, %rs206, 10;
	sub.s16 	%rs208, %rs11, %rs207;
	or.b16  	%rs209, %rs208, 48;
	st.global.u8 	[%rd45+111], %rs209;
	mul.lo.s16 	%rs210, %rs12, 205;
	shr.u16 	%rs211, %rs210, 11;
	mul.lo.s16 	%rs212, %rs211, 10;
	sub.s16 	%rs213, %rs12, %rs212;
	or.b16  	%rs214, %rs213, 48;
	st.global.u8 	[%rd45+112], %rs214;
	and.b16  	%rs215, %rs13, 255;
	mul.lo.s16 	%rs216, %rs215, 205;
	shr.u16 	%rs217, %rs216, 11;
	mul.lo.s16 	%rs218, %rs217, 10;
	sub.s16 	%rs219, %rs13, %rs218;
	or.b16  	%rs220, %rs219, 48;
	st.global.u8 	[%rd45+113], %rs220;
	and.b16  	%rs221, %rs14, 255;
	mul.lo.s16 	%rs222, %rs221, 205;
	shr.u16 	%rs223, %rs222, 11;
	mul.lo.s16 	%rs224, %rs223, 10;
	sub.s16 	%rs225, %rs14, %rs224;
	or.b16  	%rs226, %rs225, 48;
	st.global.u8 	[%rd45+114], %rs226;
	and.b16  	%rs227, %rs15, 255;
	mul.lo.s16 	%rs228, %rs227, 205;
	shr.u16 	%rs229, %rs228, 11;
	mul.lo.s16 	%rs230, %rs229, 10;
	sub.s16 	%rs231, %rs15, %rs230;
	or.b16  	%rs232, %rs231, 48;
	st.global.u8 	[%rd45+115], %rs232;
	mul.lo.s16 	%rs233, %rs16, 205;
	shr.u16 	%rs234, %rs233, 11;
	mul.lo.s16 	%rs235, %rs234, 10;
	sub.s16 	%rs236, %rs16, %rs235;
	or.b16  	%rs237, %rs236, 48;
	st.global.u8 	[%rd45+116], %rs237;
	and.b16  	%rs238, %rs17, 255;
	mul.lo.s16 	%rs239, %rs238, 205;
	shr.u16 	%rs240, %rs239, 11;
	mul.lo.s16 	%rs241, %rs240, 10;
	sub.s16 	%rs242, %rs17, %rs241;
	or.b16  	%rs243, %rs242, 48;
	st.global.u8 	[%rd45+117], %rs243;
	and.b16  	%rs244, %rs18, 255;
	mul.lo.s16 	%rs245, %rs244, 205;
	shr.u16 	%rs246, %rs245, 11;
	mul.lo.s16 	%rs247, %rs246, 10;
	sub.s16 	%rs248, %rs18, %rs247;
	or.b16  	%rs249, %rs248, 48;
	st.global.u8 	[%rd45+118], %rs249;
	and.b16  	%rs250, %rs19, 255;
	mul.lo.s16 	%rs251, %rs250, 205;
	shr.u16 	%rs252, %rs251, 11;
	mul.lo.s16 	%rs253, %rs252, 10;
	sub.s16 	%rs254, %rs19, %rs253;
	or.b16  	%rs255, %rs254, 48;
	st.global.u8 	[%rd45+119], %rs255;
	mul.lo.s16 	%rs256, %rs20, 205;
	shr.u16 	%rs257, %rs256, 11;
	mul.lo.s16 	%rs258, %rs257, 10;
	sub.s16 	%rs259, %rs20, %rs258;
	or.b16  	%rs260, %rs259, 48;
	st.global.u8 	[%rd45+120], %rs260;
	and.b16  	%rs261, %rs21, 255;
	mul.lo.s16 	%rs262, %rs261, 205;
	shr.u16 	%rs263, %rs262, 11;
	mul.lo.s16 	%rs264, %rs263, 10;
	sub.s16 	%rs265, %rs21, %rs264;
	or.b16  	%rs266, %rs265, 48;
	st.global.u8 	[%rd45+121], %rs266;
	and.b16  	%rs267, %rs22, 255;
	mul.lo.s16 	%rs268, %rs267, 205;
	shr.u16 	%rs269, %rs268, 11;
	mul.lo.s16 	%rs270, %rs269, 10;
	sub.s16 	%rs271, %rs22, %rs270;
	or.b16  	%rs272, %rs271, 48;
	st.global.u8 	[%rd45+122], %rs272;
	and.b16  	%rs273, %rs23, 255;
	mul.lo.s16 	%rs274, %rs273, 205;
	shr.u16 	%rs275, %rs274, 11;
	mul.lo.s16 	%rs276, %rs275, 10;
	sub.s16 	%rs277, %rs23, %rs276;
	or.b16  	%rs278, %rs277, 48;
	st.global.u8 	[%rd45+123], %rs278;
	mul.lo.s16 	%rs279, %rs24, 205;
	shr.u16 	%rs280, %rs279, 11;
	mul.lo.s16 	%rs281, %rs280, 10;
	sub.s16 	%rs282, %rs24, %rs281;
	or.b16  	%rs283, %rs282, 48;
	st.global.u8 	[%rd45+124], %rs283;
	and.b16  	%rs284, %rs25, 255;
	mul.lo.s16 	%rs285, %rs284, 205;
	shr.u16 	%rs286, %rs285, 11;
	mul.lo.s16 	%rs287, %rs286, 10;
	sub.s16 	%rs288, %rs25, %rs287;
	or.b16  	%rs289, %rs288, 48;
	st.global.u8 	[%rd45+125], %rs289;
	and.b16  	%rs290, %rs26, 255;
	mul.lo.s16 	%rs291, %rs290, 205;
	shr.u16 	%rs292, %rs291, 11;
	mul.lo.s16 	%rs293, %rs292, 10;
	sub.s16 	%rs294, %rs26, %rs293;
	or.b16  	%rs295, %rs294, 48;
	st.global.u8 	[%rd45+126], %rs295;
	and.b16  	%rs296, %rs27, 255;
	mul.lo.s16 	%rs297, %rs296, 205;
	shr.u16 	%rs298, %rs297, 11;
	mul.lo.s16 	%rs299, %rs298, 10;
	sub.s16 	%rs300, %rs27, %rs299;
	or.b16  	%rs301, %rs300, 48;
	st.global.u8 	[%rd45+127], %rs301;
	mul.lo.s16 	%rs302, %rs28, 205;
	shr.u16 	%rs303, %rs302, 11;
	mul.lo.s16 	%rs304, %rs303, 10;
	sub.s16 	%rs305, %rs28, %rs304;
	or.b16  	%rs306, %rs305, 48;
	st.global.u8 	[%rd45+128], %rs306;
	and.b16  	%rs307, %rs29, 255;
	mul.lo.s16 	%rs308, %rs307, 205;
	shr.u16 	%rs309, %rs308, 11;
	mul.lo.s16 	%rs310, %rs309, 10;
	sub.s16 	%rs311, %rs29, %rs310;
	or.b16  	%rs312, %rs311, 48;
	st.global.u8 	[%rd45+129], %rs312;
	and.b16  	%rs313, %rs30, 255;
	mul.lo.s16 	%rs314, %rs313, 205;
	shr.u16 	%rs315, %rs314, 11;
	mul.lo.s16 	%rs316, %rs315, 10;
	sub.s16 	%rs317, %rs30, %rs316;
	or.b16  	%rs318, %rs317, 48;
	st.global.u8 	[%rd45+130], %rs318;
	and.b16  	%rs319, %rs31, 255;
	mul.lo.s16 	%rs320, %rs319, 205;
	shr.u16 	%rs321, %rs320, 11;
	mul.lo.s16 	%rs322, %rs321, 10;
	sub.s16 	%rs323, %rs31, %rs322;
	or.b16  	%rs324, %rs323, 48;
	st.global.u8 	[%rd45+131], %rs324;
	mul.lo.s16 	%rs325, %rs32, 205;
	shr.u16 	%rs326, %rs325, 11;
	mul.lo.s16 	%rs327, %rs326, 10;
	sub.s16 	%rs328, %rs32, %rs327;
	or.b16  	%rs329, %rs328, 48;
	st.global.u8 	[%rd45+132], %rs329;
	and.b16  	%rs330, %rs1, 255;
	mul.lo.s16 	%rs331, %rs330, 205;
	shr.u16 	%rs332, %rs331, 11;
	mul.lo.s16 	%rs333, %rs332, 10;
	sub.s16 	%rs334, %rs1, %rs333;
	or.b16  	%rs335, %rs334, 48;
	st.global.u8 	[%rd45+133], %rs335;
	st.global.u8 	[%rd45+134], %rs157;
	st.global.u8 	[%rd45+135], %rs163;
	st.global.u8 	[%rd45+136], %rs168;
	st.global.u8 	[%rd45+137], %rs174;
	st.global.u8 	[%rd45+138], %rs180;
	st.global.u8 	[%rd45+139], %rs186;
	st.global.u8 	[%rd45+140], %rs191;
	st.global.u8 	[%rd45+141], %rs197;
	st.global.u8 	[%rd45+142], %rs203;
	st.global.u8 	[%rd45+143], %rs209;
	st.global.u8 	[%rd45+144], %rs214;
	st.global.u8 	[%rd45+145], %rs220;
	st.global.u8 	[%rd45+146], %rs226;
	st.global.u8 	[%rd45+147], %rs232;
	st.global.u8 	[%rd45+148], %rs237;
	st.global.u8 	[%rd45+149], %rs243;
	st.global.u8 	[%rd45+150], %rs249;
	st.global.u8 	[%rd45+151], %rs255;
	st.global.u8 	[%rd45+152], %rs260;
	st.global.u8 	[%rd45+153], %rs150;
$L__BB0_30:
	add.s32 	%r209, %r209, 1;
	setp.ne.s32 	%p27, %r209, 256;
	@%p27 bra 	$L__BB0_18;
	ret;

}


// ===== COMPILED SASS (sm_100) =====

	.target	sm_100

	.elftype	@"ET_EXEC"


//--------------------- .note.nv.tkinfo           --------------------------
	.section	.note.nv.tkinfo,"",@"SHT_NOTE"
	.sectionflags	@"SHF_NOTE_NV_TKINFO"
	.tkinfo
        /*0018*/ 	.word	0x00000002
        /*0030*/ 	.string	""
        /*0030*/ 	.string	"ptxas"
        /*0030*/ 	.string	"Cuda compilation tools, release 13.0, V13.0.88"
        /*0030*/ 	.string	"Build cuda_13.0.r13.0/compiler.36424714_0"
        /*0030*/ 	.string	"-arch sm_100 -m 64 "



//--------------------- .note.nv.cuinfo           --------------------------
	.section	.note.nv.cuinfo,"",@"SHT_NOTE"
	.sectionflags	@"SHF_NOTE_NV_CUINFO"
        /*0018*/ 	.short	0x0002
        /*001a*/ 	.short	0x0064
        /*001c*/ 	.short	0x0082
	.zero		2


//--------------------- .nv.info                  --------------------------
	.section	.nv.info,"",@"SHT_CUDA_INFO"
	.align	4


	//----- nvinfo : EIATTR_REGCOUNT
	.align		4
        /*0000*/ 	.byte	0x04, 0x2f
        /*0002*/ 	.short	(.L_21 - .L_20)
	.align		4
.L_20:
        /*0004*/ 	.word	index@(_Z25bitcoin_bruteforce_kernelP11MatchResultPiyi)
        /*0008*/ 	.word	0x00000038


	//----- nvinfo : EIATTR_FRAME_SIZE
	.align		4
.L_21:
        /*000c*/ 	.byte	0x04, 0x11
        /*000e*/ 	.short	(.L_23 - .L_22)
	.align		4
.L_22:
        /*0010*/ 	.word	index@(_Z25bitcoin_bruteforce_kernelP11MatchResultPiyi)
        /*0014*/ 	.word	0x00000040


	//----- nvinfo : EIATTR_MIN_STACK_SIZE
	.align		4
.L_23:
        /*0018*/ 	.byte	0x04, 0x12
        /*001a*/ 	.short	(.L_25 - .L_24)
	.align		4
.L_24:
        /*001c*/ 	.word	index@(_Z25bitcoin_bruteforce_kernelP11MatchResultPiyi)
        /*0020*/ 	.word	0x00000040
.L_25:


//--------------------- .nv.compat                --------------------------
	.section	.nv.compat,"",@"SHT_CUDA_COMPAT_INFO"
	.align	4
        /*0000*/ 	.byte	0x02, 0x09, 0x00, 0x00, 0x02, 0x02, 0x01, 0x00, 0x02, 0x05, 0x05, 0x00, 0x03, 0x07, 0x01, 0x01
        /*0010*/ 	.byte	0x02, 0x03, 0x00, 0x00, 0x02, 0x06, 0x01, 0x00, 0x04, 0x0b, 0x08, 0x00, 0x09, 0x00, 0x00, 0x00
        /*0020*/ 	.byte	0x00, 0x00, 0x00, 0x00


//--------------------- .nv.info._Z25bitcoin_bruteforce_kernelP11MatchResultPiyi --------------------------
	.section	.nv.info._Z25bitcoin_bruteforce_kernelP11MatchResultPiyi,"",@"SHT_CUDA_INFO"
	.sectionflags	@""
	.align	4


	//----- nvinfo : EIATTR_CUDA_API_VERSION
	.align		4
        /*0000*/ 	.byte	0x04, 0x37
        /*0002*/ 	.short	(.L_27 - .L_26)
.L_26:
        /*0004*/ 	.word	0x00000082


	//----- nvinfo : EIATTR_KPARAM_INFO
	.align		4
.L_27:
        /*0008*/ 	.byte	0x04, 0x17
        /*000a*/ 	.short	(.L_29 - .L_28)
.L_28:
        /*000c*/ 	.word	0x00000000
        /*0010*/ 	.short	0x0003
        /*0012*/ 	.short	0x0018
        /*0014*/ 	.byte	0x00, 0xf0, 0x11, 0x00


	//----- nvinfo : EIATTR_KPARAM_INFO
	.align		4
.L_29:
        /*0018*/ 	.byte	0x04, 0x17
        /*001a*/ 	.short	(.L_31 - .L_30)
.L_30:
        /*001c*/ 	.word	0x00000000
        /*0020*/ 	.short	0x0002
        /*0022*/ 	.short	0x0010
        /*0024*/ 	.byte	0x00, 0xf0, 0x21, 0x00


	//----- nvinfo : EIATTR_KPARAM_INFO
	.align		4
.L_31:
        /*0028*/ 	.byte	0x04, 0x17
        /*002a*/ 	.short	(.L_33 - .L_32)
.L_32:
        /*002c*/ 	.word	0x00000000
        /*0030*/ 	.short	0x0001
        /*0032*/ 	.short	0x0008
        /*0034*/ 	.byte	0x00, 0xf5, 0x21, 0x00


	//----- nvinfo : EIATTR_KPARAM_INFO
	.align		4
.L_33:
        /*0038*/ 	.byte	0x04, 0x17
        /*003a*/ 	.short	(.L_35 - .L_34)
.L_34:
        /*003c*/ 	.word	0x00000000
        /*0040*/ 	.short	0x0000
        /*0042*/ 	.short	0x0000
        /*0044*/ 	.byte	0x00, 0xf5, 0x21, 0x00


	//----- nvinfo : EIATTR_SPARSE_MMA_MASK
	.align		4
.L_35:
        /*0048*/ 	.byte	0x03, 0x50
        /*004a*/ 	.short	0x0000


	//----- nvinfo : EIATTR_MAXREG_COUNT
	.align		4
        /*004c*/ 	.byte	0x03, 0x1b
        /*004e*/ 	.short	0x00ff


	//----- nvinfo : EIATTR_NUM_BARRIERS
	.align		4
        /*0050*/ 	.byte	0x02, 0x4c
        /*0052*/ 	.byte	0x01
	.zero		1


	//----- nvinfo : EIATTR_MERCURY_ISA_VERSION
	.align		4
        /*0054*/ 	.byte	0x03, 0x5f
        /*0056*/ 	.short	0x0101


	//----- nvinfo : EIATTR_INT_WARP_WIDE_INSTR_OFFSETS
	.align		4
        /*0058*/ 	.byte	0x04, 0x31
        /*005a*/ 	.short	(.L_37 - .L_36)


	//   ....[0]....
.L_36:
        /*005c*/ 	.word	0x00001150


	//   ....[1]....
        /*0060*/ 	.word	0x000011e0


	//----- nvinfo : EIATTR_COOP_GROUP_MASK_REGIDS
	.align		4
.L_37:
        /*0064*/ 	.byte	0x04, 0x29
        /*0066*/ 	.short	(.L_39 - .L_38)


	//   ....[0]....
.L_38:
        /*0068*/ 	.word	0xffffffff


	//----- nvinfo : EIATTR_COOP_GROUP_INSTR_OFFSETS
	.align		4
.L_39:
        /*006c*/ 	.byte	0x04, 0x28
        /*006e*/ 	.short	(.L_41 - .L_40)


	//   ....[0]....
.L_40:
        /*0070*/ 	.word	0x000010d0


	//----- nvinfo : EIATTR_VRC_CTA_INIT_COUNT
	.align		4
.L_41:
        /*0074*/ 	.byte	0x02, 0x4a
	.zero		1
	.zero		1


	//----- nvinfo : EIATTR_EXIT_INSTR_OFFSETS
	.align		4
        /*0078*/ 	.byte	0x04, 0x1c
        /*007a*/ 	.short	(.L_43 - .L_42)


	//   ....[0]....
.L_42:
        /*007c*/ 	.word	0x00003640


	//----- nvinfo : EIATTR_CRS_STACK_SIZE
	.align		4
.L_43:
        /*0080*/ 	.byte	0x04, 0x1e
        /*0082*/ 	.short	(.L_45 - .L_44)
.L_44:
        /*0084*/ 	.word	0x00000000


	//----- nvinfo : EIATTR_CBANK_PARAM_SIZE
	.align		4
.L_45:
        /*0088*/ 	.byte	0x03, 0x19
        /*008a*/ 	.short	0x001c


	//----- nvinfo : EIATTR_PARAM_CBANK
	.align		4
        /*008c*/ 	.byte	0x04, 0x0a
        /*008e*/ 	.short	(.L_47 - .L_46)
	.align		4
.L_46:
        /*0090*/ 	.word	index@(.nv.constant0._Z25bitcoin_bruteforce_kernelP11MatchResultPiyi)
        /*0094*/ 	.short	0x0380
        /*0096*/ 	.short	0x001c


	//----- nvinfo : EIATTR_SW_WAR
	.align		4
.L_47:
        /*0098*/ 	.byte	0x04, 0x36
        /*009a*/ 	.short	(.L_49 - .L_48)
.L_48:
        /*009c*/ 	.word	0x00000008
.L_49:


//--------------------- .nv.callgraph             --------------------------
	.section	.nv.callgraph,"",@"SHT_CUDA_CALLGRAPH"
	.align	4
	.sectionentsize	8
	.align		4
        /*0000*/ 	.word	0x00000000
	.align		4
        /*0004*/ 	.word	0xffffffff
	.align		4
        /*0008*/ 	.word	0x00000000
	.align		4
        /*000c*/ 	.word	0xfffffffe
	.align		4
        /*0010*/ 	.word	0x00000000
	.align		4
        /*0014*/ 	.word	0xfffffffd
	.align		4
        /*0018*/ 	.word	0x00000000
	.align		4
        /*001c*/ 	.word	0xfffffffc


//--------------------- .nv.constant4             --------------------------
	.section	.nv.constant4,"a",@progbits
	.align	8
	.align		8
.nv.constant4:
        /*0000*/ 	.dword	precalc_xorwow_matrix
	.align		8
        /*0008*/ 	.dword	precalc_xorwow_offset_matrix
	.align		8
        /*0010*/ 	.dword	mrg32k3aM1
	.align		8
        /*0018*/ 	.dword	mrg32k3aM2
	.align		8
        /*0020*/ 	.dword	mrg32k3aM1SubSeq
	.align		8
        /*0028*/ 	.dword	mrg32k3aM2SubSeq
	.align		8
        /*0030*/ 	.dword	mrg32k3aM1Seq
	.align		8
        /*0038*/ 	.dword	mrg32k3aM2Seq


//--------------------- .nv.constant3             --------------------------
	.section	.nv.constant3,"a",@progbits
	.align	8
.nv.constant3:
	.type		__cr_lgamma_table,@object
	.size		__cr_lgamma_table,(d_secp256k1_p - __cr_lgamma_table)
__cr_lgamma_table:
        /*0000*/ 	.byte	0x00, 0x00, 0x00, 0x00, 0x00, 0x00, 0x00, 0x00, 0x00, 0x00, 0x00, 0x00, 0x00, 0x00, 0x00, 0x00
        /*0010*/ 	.byte	0xef, 0x39, 0xfa, 0xfe, 0x42, 0x2e, 0xe6, 0x3f, 0x02, 0x20, 0x2a, 0xfa, 0x0b, 0xab, 0xfc, 0x3f
        /*0020*/ 	.byte	0xf9, 0x2c, 0x92, 0x7c, 0xa7, 0x6c, 0x09, 0x40, 0xc9, 0x79, 0x44, 0x3c, 0x64, 0x26, 0x13, 0x40
        /*0030*/ 	.byte	0xca, 0x01, 0xcf, 0x3a, 0x27, 0x51, 0x1a, 0x40, 0x30, 0xcc, 0x2d, 0xf3, 0xe1, 0x0c, 0x21, 0x40
        /*0040*/ 	.byte	0x0d, 0xb7, 0xfc, 0x82, 0x8e, 0x35, 0x25, 0x40
	.type		d_secp256k1_p,@object
	.size		d_secp256k1_p,(d_secp256k1_n - d_secp256k1_p)
d_secp256k1_p:
	.zero		32
	.type		d_secp256k1_n,@object
	.size		d_secp256k1_n,(d_secp256k1_gx - d_secp256k1_n)
d_secp256k1_n:
	.zero		32
	.type		d_secp256k1_gx,@object
	.size		d_secp256k1_gx,(d_secp256k1_gy - d_secp256k1_gx)
d_secp256k1_gx:
	.zero		32
	.type		d_secp256k1_gy,@object
	.size		d_secp256k1_gy,(d_sha256_k - d_secp256k1_gy)
d_secp256k1_gy:
	.zero		32
	.type		d_sha256_k,@object
	.size		d_sha256_k,(d_ripemd160_k1 - d_sha256_k)
d_sha256_k:
        /*00c8*/ 	.byte	0x98, 0x2f, 0x8a, 0x42, 0x91, 0x44, 0x37, 0x71, 0xcf, 0xfb, 0xc0, 0xb5, 0xa5, 0xdb, 0xb5, 0xe9
        /* <DEDUP_REMOVED lines=15> */
	.type		d_ripemd160_k1,@object
	.size		d_ripemd160_k1,(d_ripemd160_k2 - d_ripemd160_k1)
d_ripemd160_k1:
        /*01c8*/ 	.byte	0x00, 0x00, 0x00, 0x00, 0x99, 0x79, 0x82, 0x5a, 0xa1, 0xeb, 0xd9, 0x6e, 0xdc, 0xbc, 0x1b, 0x8f
	.type		d_ripemd160_k2,@object
	.size		d_ripemd160_k2,(d_base58_alphabet - d_ripemd160_k2)
d_ripemd160_k2:
        /*01d8*/ 	.byte	0xe6, 0x8b, 0xa2, 0x50, 0x24, 0xd1, 0x4d, 0x5c, 0xf3, 0x3e, 0x70, 0x6d, 0xe9, 0x76, 0x6d, 0x7a
	.type		d_base58_alphabet,@object
	.size		d_base58_alphabet,(d_g_precomp - d_base58_alphabet)
d_base58_alphabet:
        /*01e8*/ 	.byte	0x31, 0x32, 0x33, 0x34, 0x35, 0x36, 0x37, 0x38, 0x39, 0x41, 0x42, 0x43, 0x44, 0x45, 0x46, 0x47
        /*01f8*/ 	.byte	0x48, 0x4a, 0x4b, 0x4c, 0x4d, 0x4e, 0x50, 0x51, 0x52, 0x53, 0x54, 0x55, 0x56, 0x57, 0x58, 0x59
        /*0208*/ 	.byte	0x5a, 0x61, 0x62, 0x63, 0x64, 0x65, 0x66, 0x67, 0x68, 0x69, 0x6a, 0x6b, 0x6d, 0x6e, 0x6f, 0x70
        /*0218*/ 	.byte	0x71, 0x72, 0x73, 0x74, 0x75, 0x76, 0x77, 0x78, 0x79, 0x7a, 0x00
	.type		d_g_precomp,@object
	.size		d_g_precomp,(d_target_hashes - d_g_precomp)
d_g_precomp:
	.zero		16384
	.type		d_target_hashes,@object
	.size		d_target_hashes,(.L_18 - d_target_hashes)
d_target_hashes:
	.zero		40960
.L_18:
	.zero		1
	.type		d_num_targets,@object
	.size		d_num_targets,(.L_19 - d_num_targets)
d_num_targets:
	.zero		4
.L_19:


//--------------------- .text._Z25bitcoin_bruteforce_kernelP11MatchResultPiyi --------------------------
	.section	.text._Z25bitcoin_bruteforce_kernelP11MatchResultPiyi,"ax",@progbits
	.align	128
        .global         _Z25bitcoin_bruteforce_kernelP11MatchResultPiyi
        .type           _Z25bitcoin_bruteforce_kernelP11MatchResultPiyi,@function
        .size           _Z25bitcoin_bruteforce_kernelP11MatchResultPiyi,(.L_x_15 - _Z25bitcoin_bruteforce_kernelP11MatchResultPiyi)
        .other          _Z25bitcoin_bruteforce_kernelP11MatchResultPiyi,@"STO_CUDA_ENTRY STV_DEFAULT"
_Z25bitcoin_bruteforce_kernelP11MatchResultPiyi:
.text._Z25bitcoin_bruteforce_kernelP11MatchResultPiyi:
[----:B------:R-:W0:Y:S01]  /*0000*/  LDC R1, c[0x0][0x37c] ;  /* 0x0000df00ff017b82 */ /* 0x000e220000000800 */
[----:B------:R-:W1:Y:S07]  /*0010*/  S2R R2, SR_TID.X ;  /* 0x0000000000027919 */ /* 0x000e6e0000002100 */
[----:B------:R-:W2:Y:S01]  /*0020*/  S2UR UR4, SR_CTAID.X ;  /* 0x00000000000479c3 */ /* 0x000ea20000002500 */
[----:B------:R-:W3:Y:S01]  /*0030*/  LDCU UR5, c[0x3][0xe224] ;  /* 0x00dc4480ff0577ac */ /* 0x000ee20008000800 */
[----:B------:R-:W-:Y:S01]  /*0040*/  BSSY.RECONVERGENT B0, `(.L_x_0) ;  /* 0x0000069000007945 */ /* 0x000fe20003800200 */
[----:B0-----:R-:W-:Y:S01]  /*0050*/  VIADD R1, R1, 0xffffffc0 ;  /* 0xffffffc001017836 */ /* 0x001fe20000000000 */
[----:B------:R-:W0:Y:S04]  /*0060*/  LDCU.64 UR6, c[0x0][0x390] ;  /* 0x00007200ff0677ac */ /* 0x000e280008000a00 */
[----:B------:R-:W2:Y:S01]  /*0070*/  LDC R23, c[0x0][0x360] ;  /* 0x0000d800ff177b82 */ /* 0x000ea20000000800 */
[----:B---3--:R-:W-:-:S05]  /*0080*/  IMAD.U32 R24, RZ, RZ, UR5 ;  /* 0x00000005ff187e24 */ /* 0x008fca000f8e00ff */
[----:B------:R-:W-:-:S05]  /*0090*/  VIMNMX R5, PT, PT, R24, 0x100, PT ;  /* 0x0000010018057848 */ /* 0x000fca0003fe0100 */
[----:B------:R-:W-:Y:S01]  /*00a0*/  IMAD R5, R5, 0x14, RZ ;  /* 0x0000001405057824 */ /* 0x000fe200078e02ff */
[----:B-1----:R-:W-:Y:S01]  /*00b0*/  LOP3.LUT R0, R2, 0x1f, RZ, 0xc0, !PT ;  /* 0x0000001f02007812 */ /* 0x002fe200078ec0ff */
[----:B--2---:R-:W-:-:S05]  /*00c0*/  IMAD R22, R23, UR4, R2 ;  /* 0x0000000417167c24 */ /* 0x004fca000f8e0202 */
[----:B------:R-:W-:Y:S02]  /*00d0*/  SHF.R.S32.HI R23, RZ, 0x1f, R22 ;  /* 0x0000001fff177819 */ /* 0x000fe40000011416 */
[----:B0-----:R-:W-:-:S04]  /*00e0*/  IADD3 R36, P0, PT, R22, UR6, RZ ;  /* 0x0000000616247c10 */ /* 0x001fc8000ff1e0ff */
[----:B------:R-:W-:Y:S02]  /*00f0*/  IADD3.X R3, PT, PT, R23, UR7, RZ, P0, !PT ;  /* 0x0000000717037c10 */ /* 0x000fe400087fe4ff */
[----:B------:R-:W-:Y:S02]  /*0100*/  ISETP.GE.AND P0, PT, R0, R5, PT ;  /* 0x000000050000720c */ /* 0x000fe40003f06270 */
[----:B------:R-:W-:Y:S02]  /*0110*/  LOP3.LUT R36, R36, 0xaad26b49, RZ, 0x3c, !PT ;  /* 0xaad26b4924247812 */ /* 0x000fe400078e3cff */
[----:B------:R-:W-:-:S03]  /*0120*/  LOP3.LUT R3, R3, 0xf7dcefdd, RZ, 0x3c, !PT ;  /* 0xf7dcefdd03037812 */ /* 0x000fc600078e3cff */
[----:B------:R-:W-:Y:S02]  /*0130*/  IMAD R36, R36, 0x4182bed5, RZ ;  /* 0x4182bed524247824 */ /* 0x000fe400078e02ff */
[----:B------:R-:W-:-:S05]  /*0140*/  IMAD R3, R3, -0x658354e5, RZ ;  /* 0x9a7cab1b03037824 */ /* 0x000fca00078e02ff */
[----:B------:R-:W-:Y:S01]  /*0150*/  IADD3 R25, PT, PT, R36, 0x64f0c9, R3 ;  /* 0x0064f0c924197810 */ /* 0x000fe20007ffe003 */
[----:B------:R-:W-:Y:S06]  /*0160*/  @P0 BRA `(.L_x_1) ;  /* 0x0000000400580947 */ /* 0x000fec0003800000 */
[----:B------:R-:W-:Y:S01]  /*0170*/  LOP3.LUT R4, R0, 0x20, RZ, 0xfc, !PT ;  /* 0x0000002000047812 */ /* 0x000fe200078efcff */
[----:B------:R-:W-:Y:S01]  /*0180*/  BSSY.RECONVERGENT B1, `(.L_x_2) ;  /* 0x000001d000017945 */ /* 0x000fe20003800200 */
[----:B------:R-:W-:Y:S02]  /*0190*/  LOP3.LUT R7, RZ, R0, RZ, 0x33, !PT ;  /* 0x00000000ff077212 */ /* 0x000fe400078e33ff */
[----:B------:R-:W-:-:S05]  /*01a0*/  VIMNMX.U32 R4, PT, PT, R5, R4, !PT ;  /* 0x0000000405047248 */ /* 0x000fca0007fe0000 */
[----:B------:R-:W-:-:S05]  /*01b0*/  IMAD.IADD R7, R4, 0x1, R7 ;  /* 0x0000000104077824 */ /* 0x000fca00078e0207 */
[C---:B------:R-:W-:Y:S02]  /*01c0*/  LOP3.LUT R4, R7.reuse, 0x60, RZ, 0xc0, !PT ;  /* 0x0000006007047812 */ /* 0x040fe400078ec0ff */
[----:B------:R-:W-:Y:S02]  /*01d0*/  ISETP.GE.U32.AND P1, PT, R7, 0x60, PT ;  /* 0x000000600700780c */ /* 0x000fe40003f26070 */
[----:B------:R-:W-:Y:S01]  /*01e0*/  ISETP.NE.AND P0, PT, R4, 0x60, PT ;  /* 0x000000600400780c */ /* 0x000fe20003f05270 */
[----:B------:R-:W-:-:S12]  /*01f0*/  IMAD.MOV.U32 R4, RZ, RZ, R0 ;  /* 0x000000ffff047224 */ /* 0x000fd800078e0000 */
[----:B------:R-:W-:Y:S05]  /*0200*/  @!P0 BRA `(.L_x_3) ;  /* 0x0000000000508947 */ /* 0x000fea0003800000 */
[----:B------:R-:W0:Y:S01]  /*0210*/  LDC R24, c[0x3][-0x1ddc] ;  /* 0x00f88900ff187b82 */ /* 0x000e220000000800 */
[----:B------:R-:W-:Y:S01]  /*0220*/  LEA.HI R7, R7, 0x1, RZ, 0x1b ;  /* 0x0000000107077811 */ /* 0x000fe200078fd8ff */
[----:B------:R-:W-:Y:S02]  /*0230*/  VIADD R10, R0, 0x4223 ;  /* 0x00004223000a7836 */ /* 0x000fe40000000000 */
[----:B------:R-:W-:Y:S01]  /*0240*/  IMAD.MOV.U32 R4, RZ, RZ, R0 ;  /* 0x000000ffff047224 */ /* 0x000fe200078e0000 */
[----:B------:R-:W-:-:S05]  /*0250*/  LOP3.LUT R7, R7, 0x3, RZ, 0xc0, !PT ;  /* 0x0000000307077812 */ /* 0x000fca00078ec0ff */
[----:B------:R-:W-:-:S07]  /*0260*/  IMAD.MOV R7, RZ, RZ, -R7 ;  /* 0x000000ffff077224 */ /* 0x000fce00078e0a07 */
.L_x_4:
[----:B------:R-:W-:-:S04]  /*0270*/  IMAD.HI.U32 R6, R4, -0x33333333, RZ ;  /* 0xcccccccd04067827 */ /* 0x000fc800078e00ff */
[----:B------:R-:W-:Y:S01]  /*0280*/  VIADD R7, R7, 0x1 ;  /* 0x0000000107077836 */ /* 0x000fe20000000000 */
[----:B------:R-:W-:-:S04]  /*0290*/  SHF.R.U32.HI R9, RZ, 0x4, R6 ;  /* 0x00000004ff097819 */ /* 0x000fc80000011606 */
[----:B0-----:R-:W-:-:S13]  /*02a0*/  ISETP.GE.AND P0, PT, R9, R24, PT ;  /* 0x000000180900720c */ /* 0x001fda0003f06270 */
[----:B------:R0:W1:Y:S01]  /*02b0*/  @!P0 LDC.U8 R6, c[0x3][R10] ;  /* 0x00c000000a068b82 */ /* 0x0000620000000000 */
[----:B------:R-:W2:Y:S01]  /*02c0*/  @!P0 S2R R9, SR_CgaCtaId ;  /* 0x0000000000098919 */ /* 0x000ea20000008800 */
[----:B------:R-:W-:Y:S01]  /*02d0*/  @!P0 MOV R8, 0x400 ;  /* 0x0000040000088802 */ /* 0x000fe20000000f00 */
[----:B0-----:R-:W-:-:S03]  /*02e0*/  VIADD R10, R10, 0x20 ;  /* 0x000000200a0a7836 */ /* 0x001fc60000000000 */
[----:B--2---:R-:W-:-:S05]  /*02f0*/  @!P0 LEA R9, R9, R8, 0x18 ;  /* 0x0000000809098211 */ /* 0x004fca00078ec0ff */
[----:B------:R-:W-:Y:S02]  /*0300*/  @!P0 IMAD.IADD R9, R9, 0x1, R4 ;  /* 0x0000000109098824 */ /* 0x000fe400078e0204 */
[----:B------:R-:W-:-:S03]  /*0310*/  VIADD R4, R4, 0x20 ;  /* 0x0000002004047836 */ /* 0x000fc60000000000 */
[----:B-1----:R1:W-:Y:S01]  /*0320*/  @!P0 STS.U8 [R9], R6 ;  /* 0x0000000609008388 */ /* 0x0023e20000000000 */
[----:B------:R-:W-:-:S13]  /*0330*/  ISETP.NE.AND P0, PT, R7, RZ, PT ;  /* 0x000000ff0700720c */ /* 0x000fda0003f05270 */
[----:B-1----:R-:W-:Y:S05]  /*0340*/  @P0 BRA `(.L_x_4) ;  /* 0xfffffffc00c80947 */ /* 0x002fea000383ffff */
.L_x_3:
[----:B------:R-:W-:Y:S05]  /*0350*/  BSYNC.RECONVERGENT B1 ;  /* 0x0000000000017941 */ /* 0x000fea0003800200 */
.L_x_2:
[----:B------:R-:W-:Y:S05]  /*0360*/  @!P1 BRA `(.L_x_1) ;  /* 0x0000000000d89947 */ /* 0x000fea0003800000 */
[----:B------:R-:W0:Y:S01]  /*0370*/  S2R R7, SR_CgaCtaId ;  /* 0x0000000000077919 */ /* 0x000e220000008800 */
[----:B------:R-:W1:Y:S01]  /*0380*/  LDC R24, c[0x3][-0x1ddc] ;  /* 0x00f88900ff187b82 */ /* 0x000e620000000800 */
[----:B------:R-:W-:-:S04]  /*0390*/  MOV R6, 0x400 ;  /* 0x0000040000067802 */ /* 0x000fc80000000f00 */
[----:B0-----:R-:W-:-:S07]  /*03a0*/  LEA R20, R7, R6, 0x18 ;  /* 0x0000000607147211 */ /* 0x001fce00078ec0ff */
.L_x_5:
[----:B0-----:R-:W-:-:S04]  /*03b0*/  IMAD.HI.U32 R6, R4, -0x33333333, RZ ;  /* 0xcccccccd04067827 */ /* 0x001fc800078e00ff */
[C---:B------:R-:W-:Y:S01]  /*03c0*/  VIADD R9, R4.reuse, 0x20 ;  /* 0x0000002004097836 */ /* 0x040fe20000000000 */
[----:B------:R-:W-:Y:S01]  /*03d0*/  SHF.R.U32.HI R15, RZ, 0x4, R6 ;  /* 0x00000004ff0f7819 */ /* 0x000fe20000011606 */
[C---:B------:R-:W-:Y:S02]  /*03e0*/  VIADD R14, R4.reuse, 0x60 ;  /* 0x00000060040e7836 */ /* 0x040fe40000000000 */
[----:B------:R-:W-:Y:S01]  /*03f0*/  VIADD R12, R4, 0x40 ;  /* 0x00000040040c7836 */ /* 0x000fe20000000000 */
[----:B-1----:R-:W-:Y:S01]  /*0400*/  ISETP.GE.AND P0, PT, R15, R24, PT ;  /* 0x000000180f00720c */ /* 0x002fe20003f06270 */
[----:B------:R-:W-:-:S04]  /*0410*/  IMAD.HI.U32 R6, R9, -0x33333333, RZ ;  /* 0xcccccccd09067827 */ /* 0x000fc800078e00ff */
[----:B------:R-:W-:Y:S01]  /*0420*/  IMAD.HI.U32 R8, R14, -0x33333333, RZ ;  /* 0xcccccccd0e087827 */ /* 0x000fe200078e00ff */
[----:B------:R-:W-:-:S03]  /*0430*/  SHF.R.U32.HI R17, RZ, 0x4, R6 ;  /* 0x00000004ff117819 */ /* 0x000fc60000011606 */
[----:B------:R-:W-:Y:S01]  /*0440*/  IMAD.HI.U32 R7, R12, -0x33333333, RZ ;  /* 0xcccccccd0c077827 */ /* 0x000fe200078e00ff */
[----:B------:R-:W-:Y:S02]  /*0450*/  SHF.R.U32.HI R21, RZ, 0x4, R8 ;  /* 0x00000004ff157819 */ /* 0x000fe40000011608 */
[-C--:B------:R-:W-:Y:S01]  /*0460*/  ISETP.GE.AND P1, PT, R17, R24.reuse, PT ;  /* 0x000000181100720c */ /* 0x080fe20003f26270 */
[----:B------:R-:W-:Y:S01]  /*0470*/  @!P0 IMAD R6, R15, -0x14, R4 ;  /* 0xffffffec0f068824 */ /* 0x000fe200078e0204 */
[----:B------:R-:W-:Y:S01]  /*0480*/  SHF.R.U32.HI R19, RZ, 0x4, R7 ;  /* 0x00000004ff137819 */ /* 0x000fe20000011607 */
[----:B------:R-:W-:Y:S01]  /*0490*/  @!P0 IMAD.MOV.U32 R7, RZ, RZ, 0x4223 ;  /* 0x00004223ff078424 */ /* 0x000fe200078e00ff */
[-C--:B------:R-:W-:Y:S01]  /*04a0*/  ISETP.GE.AND P3, PT, R21, R24.reuse, PT ;  /* 0x000000181500720c */ /* 0x080fe20003f66270 */
[----:B------:R-:W-:Y:S01]  /*04b0*/  VIADD R4, R4, 0x80 ;  /* 0x0000008004047836 */ /* 0x000fe20000000000 */
[----:B------:R-:W-:Y:S01]  /*04c0*/  ISETP.GE.AND P2, PT, R19, R24, PT ;  /* 0x000000181300720c */ /* 0x000fe20003f46270 */
[----:B------:R-:W-:-:S04]  /*04d0*/  @!P0 IMAD R7, R15, 0x14, R7 ;  /* 0x000000140f078824 */ /* 0x000fc800078e0207 */
[----:B------:R-:W-:Y:S02]  /*04e0*/  @!P0 IMAD.IADD R7, R6, 0x1, R7 ;  /* 0x0000000106078824 */ /* 0x000fe400078e0207 */
[----:B------:R-:W-:Y:S02]  /*04f0*/  @!P1 IMAD.MOV.U32 R10, RZ, RZ, 0x4223 ;  /* 0x00004223ff0a9424 */ /* 0x000fe400078e00ff */
[C---:B------:R-:W-:Y:S02]  /*0500*/  @!P1 IMAD R8, R17.reuse, -0x14, R9 ;  /* 0xffffffec11089824 */ /* 0x040fe400078e0209 */
[----:B------:R-:W-:Y:S01]  /*0510*/  @!P3 IMAD.MOV.U32 R18, RZ, RZ, 0x4223 ;  /* 0x00004223ff12b424 */ /* 0x000fe200078e00ff */
[----:B------:R-:W0:Y:S01]  /*0520*/  @!P0 LDC.U8 R7, c[0x3][R7] ;  /* 0x00c0000007078b82 */ /* 0x000e220000000000 */
[----:B------:R-:W-:Y:S02]  /*0530*/  @!P2 IMAD.MOV.U32 R16, RZ, RZ, 0x4223 ;  /* 0x00004223ff10a424 */ /* 0x000fe400078e00ff */
[----:B------:R-:W-:-:S02]  /*0540*/  @!P1 IMAD R9, R17, 0x14, R10 ;  /* 0x0000001411099824 */ /* 0x000fc400078e020a */
[C---:B------:R-:W-:Y:S02]  /*0550*/  @!P3 IMAD R14, R21.reuse, -0x14, R14 ;  /* 0xffffffec150eb824 */ /* 0x040fe400078e020e */
[----:B------:R-:W-:Y:S02]  /*0560*/  @!P3 IMAD R13, R21, 0x14, R18 ;  /* 0x00000014150db824 */ /* 0x000fe400078e0212 */
[C---:B------:R-:W-:Y:S02]  /*0570*/  @!P2 IMAD R12, R19.reuse, -0x14, R12 ;  /* 0xffffffec130ca824 */ /* 0x040fe400078e020c */
[----:B------:R-:W-:Y:S02]  /*0580*/  @!P2 IMAD R11, R19, 0x14, R16 ;  /* 0x00000014130ba824 */ /* 0x000fe400078e0210 */
[----:B------:R-:W-:Y:S02]  /*0590*/  @!P1 IMAD.IADD R10, R8, 0x1, R9 ;  /* 0x00000001080a9824 */ /* 0x000fe400078e0209 */
[----:B------:R-:W-:-:S02]  /*05a0*/  @!P3 IMAD.IADD R16, R14, 0x1, R13 ;  /* 0x000000010e10b824 */ /* 0x000fc400078e020d */
[----:B------:R-:W-:Y:S02]  /*05b0*/  @!P2 IMAD.IADD R18, R12, 0x1, R11 ;  /* 0x000000010c12a824 */ /* 0x000fe400078e020b */
[----:B------:R-:W1:Y:S01]  /*05c0*/  @!P1 LDC.U8 R10, c[0x3][R10] ;  /* 0x00c000000a0a9b82 */ /* 0x000e620000000000 */
[--C-:B------:R-:W-:Y:S02]  /*05d0*/  @!P0 IMAD R9, R15, 0x14, R20.reuse ;  /* 0x000000140f098824 */ /* 0x100fe400078e0214 */
[--C-:B------:R-:W-:Y:S02]  /*05e0*/  @!P1 IMAD R11, R17, 0x14, R20.reuse ;  /* 0x00000014110b9824 */ /* 0x100fe400078e0214 */
[--C-:B------:R-:W-:Y:S02]  /*05f0*/  @!P2 IMAD R15, R19, 0x14, R20.reuse ;  /* 0x00000014130fa824 */ /* 0x100fe400078e0214 */
[----:B------:R-:W-:Y:S01]  /*0600*/  @!P3 IMAD R17, R21, 0x14, R20 ;  /* 0x000000141511b824 */ /* 0x000fe200078e0214 */
[----:B------:R-:W2:Y:S01]  /*0610*/  @!P2 LDC.U8 R13, c[0x3][R18] ;  /* 0x00c00000120dab82 */ /* 0x000ea20000000000 */
[----:B------:R-:W-:-:S02]  /*0620*/  @!P0 IMAD.IADD R6, R6, 0x1, R9 ;  /* 0x0000000106068824 */ /* 0x000fc400078e0209 */
[----:B------:R-:W-:Y:S02]  /*0630*/  @!P1 IMAD.IADD R11, R8, 0x1, R11 ;  /* 0x00000001080b9824 */ /* 0x000fe400078e020b */
[----:B------:R-:W-:Y:S02]  /*0640*/  @!P2 IMAD.IADD R12, R12, 0x1, R15 ;  /* 0x000000010c0ca824 */ /* 0x000fe400078e020f */
[----:B------:R-:W-:Y:S01]  /*0650*/  @!P3 IMAD.IADD R17, R14, 0x1, R17 ;  /* 0x000000010e11b824 */ /* 0x000fe200078e0211 */
[----:B------:R-:W3:Y:S01]  /*0660*/  @!P3 LDC.U8 R16, c[0x3][R16] ;  /* 0x00c000001010bb82 */ /* 0x000ee20000000000 */
[----:B0-----:R0:W-:Y:S01]  /*0670*/  @!P0 STS.U8 [R6], R7 ;  /* 0x0000000706008388 */ /* 0x0011e20000000000 */
[----:B------:R-:W-:-:S03]  /*0680*/  ISETP.GE.AND P0, PT, R4, R5, PT ;  /* 0x000000050400720c */ /* 0x000fc60003f06270 */
[----:B-1----:R0:W-:Y:S04]  /*0690*/  @!P1 STS.U8 [R11], R10 ;  /* 0x0000000a0b009388 */ /* 0x0021e80000000000 */
[----:B--2---:R0:W-:Y:S04]  /*06a0*/  @!P2 STS.U8 [R12], R13 ;  /* 0x0000000d0c00a388 */ /* 0x0041e80000000000 */
[----:B---3--:R0:W-:Y:S02]  /*06b0*/  @!P3 STS.U8 [R17], R16 ;  /* 0x000000101100b388 */ /* 0x0081e40000000000 */
[----:B------:R-:W-:Y:S05]  /*06c0*/  @!P0 BRA `(.L_x_5) ;  /* 0xfffffffc00388947 */ /* 0x000fea000383ffff */
.L_x_1:
[----:B------:R-:W-:Y:S05]  /*06d0*/  BSYNC.RECONVERGENT B0 ;  /* 0x0000000000007941 */ /* 0x000fea0003800200 */
.L_x_0:
[----:B------:R-:W-:Y:S01]  /*06e0*/  BAR.SYNC.DEFER_BLOCKING 0x0 ;  /* 0x0000000000007b1d */ /* 0x000fe20000010000 */
[----:B------:R-:W-:Y:S01]  /*06f0*/  SHF.R.U32.HI R2, RZ, 0x2, R2 ;  /* 0x00000002ff027819 */ /* 0x000fe20000011602 */
[C---:B------:R-:W-:Y:S01]  /*0700*/  VIADD R40, R36.reuse, 0x583f19 ;  /* 0x00583f1924287836 */ /* 0x040fe20000000000 */
[----:B------:R-:W-:Y:S01]  /*0710*/  LOP3.LUT R38, R36, 0x159a55e5, RZ, 0x3c, !PT ;  /* 0x159a55e524267812 */ /* 0x000fe200078e3cff */
[----:B------:R-:W-:Y:S01]  /*0720*/  IMAD.IADD R46, R1, 0x1, R0 ;  /* 0x00000001012e7824 */ /* 0x000fe200078e0200 */
[----:B------:R-:W-:Y:S01]  /*0730*/  LOP3.LUT R5, R2, 0xf8, RZ, 0xc0, !PT ;  /* 0x000000f802057812 */ /* 0x000fe200078ec0ff */
[C---:B------:R-:W-:Y:S01]  /*0740*/  VIADD R42, R3.reuse, 0x1f123bb5 ;  /* 0x1f123bb5032a7836 */ /* 0x040fe20000000000 */
[----:B------:R-:W-:Y:S01]  /*0750*/  LOP3.LUT R44, R3, 0x5491333, RZ, 0x3c, !PT ;  /* 0x05491333032c7812 */ /* 0x000fe200078e3cff */
[----:B------:R-:W-:Y:S01]  /*0760*/  VIADD R36, R36, 0x75bcd15 ;  /* 0x075bcd1524247836 */ /* 0x000fe20000000000 */
[----:B------:R-:W-:Y:S01]  /*0770*/  VIADDMNMX R24, R5, 0x8, R24, PT ;  /* 0x0000000805187846 */ /* 0x000fe20003800118 */
[----:B------:R-:W-:Y:S01]  /*0780*/  IMAD.MOV.U32 R34, RZ, RZ, RZ ;  /* 0x000000ffff227224 */ /* 0x000fe200078e00ff */
[----:B------:R-:W1:Y:S06]  /*0790*/  LDCU.64 UR6, c[0x0][0x358] ;  /* 0x00006b00ff0677ac */ /* 0x000e6c0008000a00 */
.L_x_13:
[----:B0-----:R-:W-:Y:S01]  /*07a0*/  SHF.R.U32.HI R3, RZ, 0x2, R36 ;  /* 0x00000002ff037819 */ /* 0x001fe20000011624 */
[----:B------:R-:W-:Y:S01]  /*07b0*/  IMAD.SHL.U32 R5, R40, 0x10, RZ ;  /* 0x0000001028057824 */ /* 0x000fe200078e00ff */
[----:B0-----:R-:W-:Y:S01]  /*07c0*/  SHF.R.U32.HI R7, RZ, 0x2, R38 ;  /* 0x00000002ff077819 */ /* 0x001fe20000011626 */
[----:B------:R-:W-:Y:S01]  /*07d0*/  BSSY.RECONVERGENT B0, `(.L_x_6) ;  /* 0x00002e3000007945 */ /* 0x000fe20003800200 */
[----:B------:R-:W-:Y:S02]  /*07e0*/  LOP3.LUT R3, R3, R36, RZ, 0x3c, !PT ;  /* 0x0000002403037212 */ /* 0x000fe400078e3cff */
[----:B------:R-:W-:Y:S02]  /*07f0*/  LOP3.LUT R7, R7, R38, RZ, 0x3c, !PT ;  /* 0x0000002607077212 */ /* 0x000fe400078e3cff */
[----:B------:R-:W-:Y:S01]  /*0800*/  SHF.R.U32.HI R9, RZ, 0x2, R40 ;  /* 0x00000002ff097819 */ /* 0x000fe20000011628 */
[----:B------:R-:W-:-:S03]  /*0810*/  IMAD.SHL.U32 R0, R3, 0x2, RZ ;  /* 0x0000000203007824 */ /* 0x000fc600078e00ff */
[----:B------:R-:W-:Y:S02]  /*0820*/  LOP3.LUT R9, R9, R40, RZ, 0x3c, !PT ;  /* 0x0000002809097212 */ /* 0x000fe400078e3cff */
[----:B------:R-:W-:Y:S02]  /*0830*/  LOP3.LUT R0, R40, R5, R0, 0x96, !PT ;  /* 0x0000000528007212 */ /* 0x000fe400078e9600 */
[----:B------:R-:W-:Y:S01]  /*0840*/  SHF.R.U32.HI R5, RZ, 0x2, R42 ;  /* 0x00000002ff057819 */ /* 0x000fe2000001162a */
[----:B------:R-:W-:Y:S01]  /*0850*/  IMAD.SHL.U32 R6, R9, 0x2, RZ ;  /* 0x0000000209067824 */ /* 0x000fe200078e00ff */
[----:B------:R-:W-:Y:S01]  /*0860*/  LOP3.LUT R2, R0, R3, RZ, 0x3c, !PT ;  /* 0x0000000300027212 */ /* 0x000fe200078e3cff */
[----:B------:R-:W-:Y:S01]  /*0870*/  IMAD.SHL.U32 R0, R7, 0x2, RZ ;  /* 0x0000000207007824 */ /* 0x000fe200078e00ff */
[----:B------:R-:W-:Y:S02]  /*0880*/  LOP3.LUT R5, R5, R42, RZ, 0x3c, !PT ;  /* 0x0000002a05057212 */ /* 0x000fe400078e3cff */
[--C-:B------:R-:W-:Y:S01]  /*0890*/  IADD3 R4, PT, PT, R25, 0x587c5, R2.reuse ;  /* 0x000587c519047810 */ /* 0x100fe20007ffe002 */
[----:B------:R-:W-:Y:S01]  /*08a0*/  IMAD.SHL.U32 R3, R2, 0x10, RZ ;  /* 0x0000001002037824 */ /* 0x000fe200078e00ff */
[----:B------:R-:W-:-:S02]  /*08b0*/  SHF.R.U32.HI R11, RZ, 0x2, R2 ;  /* 0x00000002ff0b7819 */ /* 0x000fc40000011602 */
[----:B------:R-:W-:Y:S02]  /*08c0*/  SHF.R.U32.HI R47, RZ, 0x8, R4 ;  /* 0x00000008ff2f7819 */ /* 0x000fe40000011604 */
[----:B------:R-:W-:Y:S02]  /*08d0*/  LOP3.LUT R0, R2, R3, R0, 0x96, !PT ;  /* 0x0000000302007212 */ /* 0x000fe400078e9600 */
[----:B------:R-:W-:Y:S02]  /*08e0*/  LOP3.LUT R11, R11, R2, RZ, 0x3c, !PT ;  /* 0x000000020b0b7212 */ /* 0x000fe400078e3cff */
[----:B------:R-:W-:Y:S01]  /*08f0*/  LOP3.LUT R8, R0, R7, RZ, 0x3c, !PT ;  /* 0x0000000700087212 */ /* 0x000fe200078e3cff */
[----:B------:R-:W-:Y:S01]  /*0900*/  IMAD.SHL.U32 R0, R5, 0x2, RZ ;  /* 0x0000000205007824 */ /* 0x000fe200078e00ff */
[----:B------:R-:W-:Y:S02]  /*0910*/  SHF.R.U32.HI R7, RZ, 0x2, R44 ;  /* 0x00000002ff077819 */ /* 0x000fe4000001162c */
[----:B------:R-:W-:Y:S01]  /*0920*/  SHF.R.U32.HI R13, RZ, 0x2, R8 ;  /* 0x00000002ff0d7819 */ /* 0x000fe20000011608 */
[----:B------:R-:W-:Y:S01]  /*0930*/  IMAD.SHL.U32 R3, R8, 0x10, RZ ;  /* 0x0000001008037824 */ /* 0x000fe200078e00ff */
[----:B------:R-:W-:-:S02]  /*0940*/  LOP3.LUT R7, R7, R44, RZ, 0x3c, !PT ;  /* 0x0000002c07077212 */ /* 0x000fc400078e3cff */
[----:B------:R-:W-:Y:S02]  /*0950*/  LOP3.LUT R13, R13, R8, RZ, 0x3c, !PT ;  /* 0x000000080d0d7212 */ /* 0x000fe400078e3cff */
[----:B------:R-:W-:Y:S02]  /*0960*/  LOP3.LUT R0, R8, R3, R0, 0x96, !PT ;  /* 0x0000000308007212 */ /* 0x000fe400078e9600 */
[----:B------:R-:W-:Y:S02]  /*0970*/  SHF.R.U32.HI R21, RZ, 0x18, R4 ;  /* 0x00000018ff157819 */ /* 0x000fe40000011604 */
[----:B------:R-:W-:Y:S01]  /*0980*/  LOP3.LUT R0, R0, R5, RZ, 0x3c, !PT ;  /* 0x0000000500007212 */ /* 0x000fe200078e3cff */
[----:B------:R-:W-:Y:S01]  /*0990*/  IMAD.SHL.U32 R5, R7, 0x2, RZ ;  /* 0x0000000207057824 */ /* 0x000fe200078e00ff */
[----:B------:R-:W-:-:S03]  /*09a0*/  PRMT R20, R4, 0x7632, R20 ;  /* 0x0000763204147816 */ /* 0x000fc60000000014 */
[----:B------:R-:W-:-:S05]  /*09b0*/  IMAD.SHL.U32 R3, R0, 0x10, RZ ;  /* 0x0000001000037824 */ /* 0x000fca00078e00ff */
[----:B------:R-:W-:Y:S02]  /*09c0*/  LOP3.LUT R36, R0, R3, R5, 0x96, !PT ;  /* 0x0000000300247212 */ /* 0x000fe400078e9605 */
[----:B------:R-:W-:Y:S02]  /*09d0*/  PRMT R3, R4, 0x7632, R3 ;  /* 0x0000763204037816 */ /* 0x000fe40000000003 */
[----:B------:R-:W-:Y:S02]  /*09e0*/  LOP3.LUT R36, R36, R7, RZ, 0x3c, !PT ;  /* 0x0000000724247212 */ /* 0x000fe400078e3cff */
[----:B------:R-:W-:Y:S02]  /*09f0*/  IADD3 R5, PT, PT, R25, 0xb0f8a, R8 ;  /* 0x000b0f8a19057810 */ /* 0x000fe40007ffe008 */
[----:B------:R-:W-:Y:S01]  /*0a00*/  LOP3.LUT R10, R3, R4, R47, 0xfe, !PT ;  /* 0x00000004030a7212 */ /* 0x000fe200078efe2f */
[----:B------:R-:W-:Y:S01]  /*0a10*/  IMAD.SHL.U32 R7, R36, 0x10, RZ ;  /* 0x0000001024077824 */ /* 0x000fe200078e00ff */
[----:B------:R-:W-:-:S02]  /*0a20*/  SHF.R.U32.HI R32, RZ, 0x8, R5 ;  /* 0x00000008ff207819 */ /* 0x000fc40000011605 */
[----:B------:R-:W-:Y:S02]  /*0a30*/  PRMT R3, R5, 0x7632, R3 ;  /* 0x0000763205037816 */ /* 0x000fe40000000003 */
[----:B------:R-:W-:Y:S02]  /*0a40*/  LOP3.LUT R38, R36, R7, R6, 0x96, !PT ;  /* 0x0000000724267212 */ /* 0x000fe400078e9606 */
[----:B------:R-:W-:Y:S02]  /*0a50*/  LOP3.LUT R10, R32, R10, R5, 0xfe, !PT ;  /* 0x0000000a200a7212 */ /* 0x000fe400078efe05 */
[----:B------:R-:W-:Y:S02]  /*0a60*/  IADD3 R6, PT, PT, R25, 0x10974f, R0 ;  /* 0x0010974f19067810 */ /* 0x000fe40007ffe000 */
[----:B------:R-:W-:Y:S01]  /*0a70*/  LOP3.LUT R38, R38, R9, RZ, 0x3c, !PT ;  /* 0x0000000926267212 */ /* 0x000fe200078e3cff */
[----:B------:R-:W-:Y:S01]  /*0a80*/  IMAD.SHL.U32 R9, R11, 0x2, RZ ;  /* 0x000000020b097824 */ /* 0x000fe200078e00ff */
[----:B------:R-:W-:-:S02]  /*0a90*/  LOP3.LUT R10, R6, R10, R3, 0xfe, !PT ;  /* 0x0000000a060a7212 */ /* 0x000fc400078efe03 */
[----:B------:R-:W-:Y:S01]  /*0aa0*/  SHF.R.U32.HI R45, RZ, 0x8, R6 ;  /* 0x00000008ff2d7819 */ /* 0x000fe20000011606 */
[----:B------:R-:W-:Y:S01]  /*0ab0*/  IMAD.SHL.U32 R3, R38, 0x10, RZ ;  /* 0x0000001026037824 */ /* 0x000fe200078e00ff */
[----:B------:R-:W-:Y:S02]  /*0ac0*/  PRMT R2, R6, 0x7632, R2 ;  /* 0x0000763206027816 */ /* 0x000fe40000000002 */
[----:B------:R-:W-:Y:S02]  /*0ad0*/  IADD3 R7, PT, PT, R25, 0x161f14, R36 ;  /* 0x00161f1419077810 */ /* 0x000fe40007ffe024 */
[----:B------:R-:W-:Y:S02]  /*0ae0*/  LOP3.LUT R42, R38, R3, R9, 0x96, !PT ;  /* 0x00000003262a7212 */ /* 0x000fe400078e9609 */
[----:B------:R-:W-:Y:S01]  /*0af0*/  LOP3.LUT R2, R2, R10, R45, 0xfe, !PT ;  /* 0x0000000a02027212 */ /* 0x000fe200078efe2d */
[----:B------:R0:W-:Y:S01]  /*0b00*/  STL.128 [R1], R4 ;  /* 0x0000000401007387 */ /* 0x0001e20000100c00 */
[----:B------:R-:W-:-:S02]  /*0b10*/  SHF.R.U32.HI R30, RZ, 0x8, R7 ;  /* 0x00000008ff1e7819 */ /* 0x000fc40000011607 */
[----:B------:R-:W-:Y:S02]  /*0b20*/  LOP3.LUT R42, R42, R11, RZ, 0x3c, !PT ;  /* 0x0000000b2a2a7212 */ /* 0x000fe400078e3cff */
[----:B------:R-:W-:Y:S01]  /*0b30*/  LOP3.LUT R10, R30, R2, R7, 0xfe, !PT ;  /* 0x000000021e0a7212 */ /* 0x000fe200078efe07 */
[----:B------:R-:W-:Y:S01]  /*0b40*/  IMAD.SHL.U32 R2, R13, 0x2, RZ ;  /* 0x000000020d027824 */ /* 0x000fe200078e00ff */
[----:B------:R-:W-:Y:S01]  /*0b50*/  PRMT R3, R7, 0x7632, R3 ;  /* 0x0000763207037816 */ /* 0x000fe20000000003 */
[----:B------:R-:W-:Y:S01]  /*0b60*/  IMAD.SHL.U32 R9, R42, 0x10, RZ ;  /* 0x000000102a097824 */ /* 0x000fe200078e00ff */
[----:B------:R-:W-:Y:S02]  /*0b70*/  IADD3 R8, PT, PT, R25, 0x1ba6d9, R38 ;  /* 0x001ba6d919087810 */ /* 0x000fe40007ffe026 */
[----:B------:R-:W-:Y:S02]  /*0b80*/  SHF.R.U32.HI R19, RZ, 0x18, R5 ;  /* 0x00000018ff137819 */ /* 0x000fe40000011605 */
[----:B------:R-:W-:-:S02]  /*0b90*/  LOP3.LUT R10, R8, R10, R3, 0xfe, !PT ;  /* 0x0000000a080a7212 */ /* 0x000fc400078efe03 */
[----:B------:R-:W-:Y:S02]  /*0ba0*/  SHF.R.U32.HI R3, RZ, 0x2, R0 ;  /* 0x00000002ff037819 */ /* 0x000fe40000011600 */
[----:B------:R-:W-:Y:S02]  /*0bb0*/  LOP3.LUT R44, R42, R9, R2, 0x96, !PT ;  /* 0x000000092a2c7212 */ /* 0x000fe400078e9602 */
[----:B------:R-:W-:Y:S02]  /*0bc0*/  SHF.R.U32.HI R43, RZ, 0x8, R8 ;  /* 0x00000008ff2b7819 */ /* 0x000fe40000011608 */
[----:B------:R-:W-:Y:S02]  /*0bd0*/  PRMT R2, R8, 0x7632, R2 ;  /* 0x0000763208027816 */ /* 0x000fe40000000002 */
[----:B------:R-:W-:Y:S02]  /*0be0*/  LOP3.LUT R0, R3, R0, RZ, 0x3c, !PT ;  /* 0x0000000003007212 */ /* 0x000fe400078e3cff */
[----:B------:R-:W-:-:S02]  /*0bf0*/  LOP3.LUT R44, R44, R13, RZ, 0x3c, !PT ;  /* 0x0000000d2c2c7212 */ /* 0x000fc400078e3cff */
[----:B------:R-:W-:Y:S01]  /*0c00*/  LOP3.LUT R10, R2, R10, R43, 0xfe, !PT ;  /* 0x0000000a020a7212 */ /* 0x000fe200078efe2b */
[----:B------:R-:W-:Y:S01]  /*0c10*/  IMAD.SHL.U32 R2, R0, 0x2, RZ ;  /* 0x0000000200027824 */ /* 0x000fe200078e00ff */
[----:B------:R-:W-:Y:S01]  /*0c20*/  IADD3 R9, PT, PT, R25, 0x212e9e, R42 ;  /* 0x00212e9e19097810 */ /* 0x000fe20007ffe02a */
[C---:B------:R-:W-:Y:S01]  /*0c30*/  IMAD.SHL.U32 R11, R44.reuse, 0x10, RZ ;  /* 0x000000102c0b7824 */ /* 0x040fe200078e00ff */
[----:B------:R-:W-:Y:S02]  /*0c40*/  PRMT R18, R5, 0x7632, R18 ;  /* 0x0000763205127816 */ /* 0x000fe40000000012 */
[--C-:B------:R-:W-:Y:S02]  /*0c50*/  SHF.R.U32.HI R28, RZ, 0x8, R9.reuse ;  /* 0x00000008ff1c7819 */ /* 0x100fe40000011609 */
[----:B------:R-:W-:Y:S02]  /*0c60*/  LOP3.LUT R11, R44, R11, R2, 0x96, !PT ;  /* 0x0000000b2c0b7212 */ /* 0x000fe400078e9602 */
[----:B------:R-:W-:-:S02]  /*0c70*/  LOP3.LUT R12, R28, R10, R9, 0xfe, !PT ;  /* 0x0000000a1c0c7212 */ /* 0x000fc400078efe09 */
[C---:B------:R-:W-:Y:S01]  /*0c80*/  IADD3 R10, PT, PT, R25.reuse, 0x26b663, R44 ;  /* 0x0026b663190a7810 */ /* 0x040fe20007ffe02c */
[----:B------:R-:W-:Y:S01]  /*0c90*/  VIADD R25, R25, 0x2c3e28 ;  /* 0x002c3e2819197836 */ /* 0x000fe20000000000 */
[----:B------:R-:W-:Y:S02]  /*0ca0*/  LOP3.LUT R40, R11, R0, RZ, 0x3c, !PT ;  /* 0x000000000b287212 */ /* 0x000fe400078e3cff */
[----:B------:R-:W-:Y:S02]  /*0cb0*/  PRMT R3, R9, 0x7632, R3 ;  /* 0x0000763209037816 */ /* 0x000fe40000000003 */
[----:B------:R-:W-:Y:S01]  /*0cc0*/  VIMNMX3.U32 R2, R4, R5, R6, !PT ;  /* 0x000000050402720f */ /* 0x000fe20007800006 */
[----:B------:R-:W-:Y:S01]  /*0cd0*/  IMAD.IADD R11, R40, 0x1, R25 ;  /* 0x00000001280b7824 */ /* 0x000fe200078e0219 */
[----:B------:R-:W-:Y:S02]  /*0ce0*/  LOP3.LUT R3, R10, R12, R3, 0xfe, !PT ;  /* 0x0000000c0a037212 */ /* 0x000fe400078efe03 */
[----:B------:R-:W-:-:S02]  /*0cf0*/  VIMNMX3.U32 R2, R2, R7, R8, !PT ;  /* 0x000000070202720f */ /* 0x000fc40007800008 */
[----:B------:R-:W-:Y:S01]  /*0d00*/  SHF.R.U32.HI R41, RZ, 0x8, R10 ;  /* 0x00000008ff297819 */ /* 0x000fe2000001160a */
[----:B------:R0:W-:Y:S01]  /*0d10*/  STL.128 [R1+0x10], R8 ;  /* 0x0000100801007387 */ /* 0x0001e20000100c00 */
[----:B------:R-:W-:Y:S02]  /*0d20*/  PRMT R0, R10, 0x7632, R0 ;  /* 0x000076320a007816 */ /* 0x000fe40000000000 */
[----:B------:R-:W-:Y:S02]  /*0d30*/  VIMNMX3.U32 R2, R2, R9, R10, !PT ;  /* 0x000000090202720f */ /* 0x000fe4000780000a */
[----:B------:R-:W-:Y:S02]  /*0d40*/  LOP3.LUT R3, R0, R3, R41, 0xfe, !PT ;  /* 0x0000000300037212 */ /* 0x000fe400078efe29 */
[----:B------:R-:W-:Y:S02]  /*0d50*/  SHF.R.U32.HI R26, RZ, 0x8, R11 ;  /* 0x00000008ff1a7819 */ /* 0x000fe4000001160b */
[----:B------:R-:W-:-:S02]  /*0d60*/  VIMNMX.U32 R2, PT, PT, R11, R2, !PT ;  /* 0x000000020b027248 */ /* 0x000fc40007fe0000 */
[----:B------:R-:W-:Y:S02]  /*0d70*/  PRMT R0, R11, 0x7632, R0 ;  /* 0x000076320b007816 */ /* 0x000fe40000000000 */
[----:B------:R-:W-:Y:S02]  /*0d80*/  LOP3.LUT R3, R26, R3, R11, 0xfe, !PT ;  /* 0x000000031a037212 */ /* 0x000fe400078efe0b */
[----:B------:R-:W-:Y:S02]  /*0d90*/  ISETP.LT.U32.AND P1, PT, R2, 0x1000000, PT ;  /* 0x010000000200780c */ /* 0x000fe40003f21070 */
[----:B------:R-:W-:Y:S02]  /*0da0*/  LOP3.LUT P0, RZ, R3, 0xff, R0, 0xc8, !PT ;  /* 0x000000ff03ff7812 */ /* 0x000fe4000780c800 */
[----:B------:R-:W-:Y:S02]  /*0db0*/  SHF.R.U32.HI R17, RZ, 0x18, R6 ;  /* 0x00000018ff117819 */ /* 0x000fe40000011606 */
[----:B------:R-:W-:-:S02]  /*0dc0*/  PRMT R16, R6, 0x7632, R16 ;  /* 0x0000763206107816 */ /* 0x000fc40000000010 */
[----:B------:R-:W-:Y:S02]  /*0dd0*/  SHF.R.U32.HI R3, RZ, 0x18, R7 ;  /* 0x00000018ff037819 */ /* 0x000fe40000011607 */
[----:B------:R-:W-:Y:S02]  /*0de0*/  PRMT R2, R7, 0x7632, R2 ;  /* 0x0000763207027816 */ /* 0x000fe40000000002 */
[----:B------:R-:W-:Y:S02]  /*0df0*/  SHF.R.U32.HI R0, RZ, 0x18, R8 ;  /* 0x00000018ff007819 */ /* 0x000fe40000011608 */
[----:B------:R-:W-:Y:S02]  /*0e00*/  PRMT R39, R8, 0x7632, R39 ;  /* 0x0000763208277816 */ /* 0x000fe40000000027 */
[----:B------:R-:W-:Y:S02]  /*0e10*/  SHF.R.U32.HI R37, RZ, 0x18, R9 ;  /* 0x00000018ff257819 */ /* 0x000fe40000011609 */
[----:B------:R-:W-:-:S02]  /*0e20*/  PRMT R35, R9, 0x7632, R35 ;  /* 0x0000763209237816 */ /* 0x000fc40000000023 */
[----:B------:R-:W-:Y:S02]  /*0e30*/  SHF.R.U32.HI R33, RZ, 0x18, R10 ;  /* 0x00000018ff217819 */ /* 0x000fe4000001160a */
[----:B------:R-:W-:Y:S02]  /*0e40*/  PRMT R31, R10, 0x7632, R31 ;  /* 0x000076320a1f7816 */ /* 0x000fe4000000001f */
[----:B------:R-:W-:Y:S02]  /*0e50*/  SHF.R.U32.HI R29, RZ, 0x18, R11 ;  /* 0x00000018ff1d7819 */ /* 0x000fe4000001160b */
[----:B------:R-:W-:Y:S01]  /*0e60*/  PRMT R27, R11, 0x7632, R27 ;  /* 0x000076320b1b7816 */ /* 0x000fe2000000001b */
[----:B0-----:R-:W-:Y:S06]  /*0e70*/  @!P0 BRA P1, `(.L_x_7) ;  /* 0x0000002400e08947 */ /* 0x001fec0000800000 */
[----:B------:R-:W-:-:S07]  /*0e80*/  IMAD.MOV.U32 R12, RZ, RZ, 0x1f ;  /* 0x0000001fff0c7424 */ /* 0x000fce00078e00ff */
.L_x_9:
[----:B------:R-:W-:-:S06]  /*0e90*/  IMAD.IADD R13, R1, 0x1, R12 ;  /* 0x00000001010d7824 */ /* 0x000fcc00078e020c */
[----:B------:R-:W2:Y:S01]  /*0ea0*/  LDL.U8 R13, [R13] ;  /* 0x000000000d0d7983 */ /* 0x000ea20000100000 */
[----:B------:R-:W2:Y:S02]  /*0eb0*/  LDC.U8 R14, c[0x3][R12+0x68] ;  /* 0x00c01a000c0e7b82 */ /* 0x000ea40000000000 */
[----:B--2---:R-:W-:-:S13]  /*0ec0*/  ISETP.GE.U32.AND P0, PT, R13, R14, PT ;  /* 0x0000000e0d00720c */ /* 0x004fda0003f06070 */
[----:B------:R-:W-:Y:S05]  /*0ed0*/  @!P0 BRA `(.L_x_8) ;  /* 0x0000000000148947 */ /* 0x000fea0003800000 */
[----:B------:R-:W-:Y:S02]  /*0ee0*/  ISETP.LE.U32.AND P1, PT, R13, R14, PT ;  /* 0x0000000e0d00720c */ /* 0x000fe40003f23070 */
[C---:B------:R-:W-:Y:S01]  /*0ef0*/  ISETP.NE.AND P0, PT, R12.reuse, RZ, PT ;  /* 0x000000ff0c00720c */ /* 0x040fe20003f05270 */
[----:B------:R-:W-:-:S12]  /*0f00*/  VIADD R12, R12, 0xffffffff ;  /* 0xffffffff0c0c7836 */ /* 0x000fd80000000000 */
[----:B------:R-:W-:Y:S05]  /*0f10*/  @P0 BRA P1, `(.L_x_9) ;  /* 0xfffffffc00dc0947 */ /* 0x000fea000083ffff */
[----:B------:R-:W-:Y:S05]  /*0f20*/  BRA `(.L_x_7) ;  /* 0x0000002400b47947 */ /* 0x000fea0003800000 */
.L_x_8:
[----:B------:R-:W0:Y:S01]  /*0f30*/  S2R R50, SR_TID.X ;  /* 0x0000000000327919 */ /* 0x000e220000002100 */
[----:B------:R-:W2:Y:S01]  /*0f40*/  LDCU UR4, c[0x3][0xe224] ;  /* 0x00dc4480ff0477ac */ /* 0x000ea20008000800 */
[----:B------:R-:W-:Y:S02]  /*0f50*/  IMAD.MOV.U32 R12, RZ, RZ, 0x67452301 ;  /* 0x67452301ff0c7424 */ /* 0x000fe400078e00ff */
[----:B------:R-:W-:Y:S02]  /*0f60*/  IMAD.MOV.U32 R13, RZ, RZ, -0x10325477 ;  /* 0xefcdab89ff0d7424 */ /* 0x000fe400078e00ff */
[----:B------:R-:W-:Y:S02]  /*0f70*/  IMAD.MOV.U32 R14, RZ, RZ, -0x67452302 ;  /* 0x98badcfeff0e7424 */ /* 0x000fe400078e00ff */
[----:B------:R-:W-:Y:S02]  /*0f80*/  IMAD.MOV.U32 R15, RZ, RZ, 0x10325476 ;  /* 0x10325476ff0f7424 */ /* 0x000fe400078e00ff */
[----:B------:R-:W-:-:S03]  /*0f90*/  IMAD.MOV.U32 R48, RZ, RZ, -0x3c2d1e10 ;  /* 0xc3d2e1f0ff307424 */ /* 0x000fc600078e00ff */
[----:B------:R3:W-:Y:S04]  /*0fa0*/  STL.128 [R1+0x20], R12 ;  /* 0x0000200c01007387 */ /* 0x0007e80000100c00 */
[----:B------:R3:W-:Y:S01]  /*0fb0*/  STL [R1+0x30], R48 ;  /* 0x0000303001007387 */ /* 0x0007e20000100800 */
[----:B0-----:R-:W-:-:S04]  /*0fc0*/  SHF.R.U32.HI R49, RZ, 0x2, R50 ;  /* 0x00000002ff317819 */ /* 0x001fc80000011632 */
[----:B------:R-:W-:-:S04]  /*0fd0*/  LOP3.LUT R49, R49, 0xf8, RZ, 0xc0, !PT ;  /* 0x000000f831317812 */ /* 0x000fc800078ec0ff */
[----:B--2---:R-:W-:-:S13]  /*0fe0*/  ISETP.GE.AND P0, PT, R49, UR4, PT ;  /* 0x0000000431007c0c */ /* 0x004fda000bf06270 */
[----:B---3--:R-:W-:Y:S05]  /*0ff0*/  @P0 BRA `(.L_x_7) ;  /* 0x0000002400800947 */ /* 0x008fea0003800000 */
[----:B------:R-:W-:-:S04]  /*1000*/  LOP3.LUT R50, R50, 0x1f, RZ, 0xc0, !PT ;  /* 0x0000001f32327812 */ /* 0x000fc800078ec0ff */
[----:B------:R-:W-:-:S13]  /*1010*/  ISETP.GT.U32.AND P1, PT, R50, 0x13, PT ;  /* 0x000000133200780c */ /* 0x000fda0003f24070 */
.L_x_12:
[----:B------:R-:W-:Y:S01]  /*1020*/  PLOP3.LUT P0, PT, PT, PT, PT, 0x80, 0x8 ;  /* 0x000000000008781c */ /* 0x000fe20003f0f070 */
[----:B------:R-:W-:-:S12]  /*1030*/  @P1 BRA `(.L_x_10) ;  /* 0x0000000000201947 */ /* 0x000fd80003800000 */
[----:B------:R-:W2:Y:S01]  /*1040*/  LDL.U8 R12, [R46+0x20] ;  /* 0x000020002e0c7983 */ /* 0x000ea20000100000 */
[----:B------:R-:W0:Y:S01]  /*1050*/  S2UR UR5, SR_CgaCtaId ;  /* 0x00000000000579c3 */ /* 0x000e220000008800 */
[----:B------:R-:W-:Y:S02]  /*1060*/  UMOV UR4, 0x400 ;  /* 0x0000040000047882 */ /* 0x000fe40000000000 */
[----:B0-----:R-:W-:-:S06]  /*1070*/  ULEA UR4, UR5, UR4, 0x18 ;  /* 0x0000000405047291 */ /* 0x001fcc000f8ec0ff */
[----:B------:R-:W-:-:S04]  /*1080*/  VIADD R14, R50, UR4 ;  /* 0x00000004320e7c36 */ /* 0x000fc80008000000 */
[----:B------:R-:W-:-:S05]  /*1090*/  IMAD R14, R49, 0x14, R14 ;  /* 0x00000014310e7824 */ /* 0x000fca00078e020e */
[----:B------:R-:W2:Y:S02]  /*10a0*/  LDS.U8 R13, [R14] ;  /* 0x000000000e0d7984 */ /* 0x000ea40000000000 */
[----:B--2---:R-:W-:-:S13]  /*10b0*/  ISETP.EQ.AND P0, PT, R12, R13, PT ;  /* 0x0000000d0c00720c */ /* 0x004fda0003f02270 */
.L_x_10:
[----:B------:R-:W-:Y:S05]  /*10c0*/  WARPSYNC.ALL ;  /* 0x0000000000007948 */ /* 0x000fea0003800000 */
[----:B------:R-:W-:-:S04]  /*10d0*/  VOTE.ANY R12, PT, P0 ;  /* 0x00000000000c7806 */ /* 0x000fc800000e0100 */
[----:B------:R-:W-:-:S13]  /*10e0*/  ISETP.NE.AND P0, PT, R12, RZ, PT ;  /* 0x000000ff0c00720c */ /* 0x000fda0003f05270 */
[----:B------:R-:W-:Y:S05]  /*10f0*/  @P0 BRA `(.L_x_11) ;  /* 0x0000000000100947 */ /* 0x000fea0003800000 */
[----:B------:R-:W-:-:S05]  /*1100*/  VIADD R49, R49, 0x1 ;  /* 0x0000000131317836 */ /* 0x000fca0000000000 */
[----:B------:R-:W-:-:S13]  /*1110*/  ISETP.GE.AND P0, PT, R49, R24, PT ;  /* 0x000000183100720c */ /* 0x000fda0003f06270 */
[----:B------:R-:W-:Y:S05]  /*1120*/  @!P0 BRA `(.L_x_12) ;  /* 0xfffffffc00bc8947 */ /* 0x000fea000383ffff */
[----:B------:R-:W-:Y:S05]  /*1130*/  BRA `(.L_x_7) ;  /* 0x0000002400307947 */ /* 0x000fea0003800000 */
.L_x_11:
[----:B------:R-:W0:Y:S01]  /*1140*/  S2R R15, SR_LANEID ;  /* 0x00000000000f7919 */ /* 0x000e220000000000 */
[----:B------:R-:W-:Y:S01]  /*1150*/  VOTEU.ANY UR4, UPT, PT ;  /* 0x0000000000047886 */ /* 0x000fe200038e0100 */
[----:B------:R-:W1:Y:S01]  /*1160*/  LDC.64 R12, c[0x0][0x388] ;  /* 0x0000e200ff0c7b82 */ /* 0x000e620000000a00 */
[----:B------:R-:W0:Y:S08]  /*1170*/  FLO.U32 R14, UR4 ;  /* 0x00000004000e7d00 */ /* 0x000e3000080e0000 */
[----:B------:R-:W1:Y:S01]  /*1180*/  POPC R51, UR4 ;  /* 0x0000000400337d09 */ /* 0x000e620008000000 */
[----:B0-----:R-:W-:-:S13]  /*1190*/  ISETP.EQ.U32.AND P0, PT, R14, R15, PT ;  /* 0x0000000f0e00720c */ /* 0x001fda0003f02070 */
[----:B-1----:R-:W2:Y:S01]  /*11a0*/  @P0 ATOMG.E.ADD.STRONG.GPU PT, R13, desc[UR6][R12.64], R51 ;  /* 0x800000330c0d09a8 */ /* 0x002ea200081ef106 */
[----:B------:R-:W0:Y:S02]  /*11b0*/  S2R R48, SR_LTMASK ;  /* 0x0000000000307919 */ /* 0x000e240000003900 */
[----:B0-----:R-:W-:-:S06]  /*11c0*/  LOP3.LUT R48, R48, UR4, RZ, 0xc0, !PT ;  /* 0x0000000430307c12 */ /* 0x001fcc000f8ec0ff */
[----:B------:R-:W0:Y:S01]  /*11d0*/  POPC R48, R48 ;  /* 0x0000003000307309 */ /* 0x000e220000000000 */
[----:B--2---:R-:W0:Y:S02]  /*11e0*/  SHFL.IDX PT, R15, R13, R14, 0x1f ;  /* 0x00001f0e0d0f7589 */ /* 0x004e2400000e0000 */
[----:B0-----:R-:W-:-:S05]  /*11f0*/  IMAD.IADD R15, R15, 0x1, R48 ;  /* 0x000000010f0f7824 */ /* 0x001fca00078e0230 */
[----:B------:R-:W-:-:S13]  /*1200*/  ISETP.GT.AND P0, PT, R15, 0x7ff, PT ;  /* 0x000007ff0f00780c */ /* 0x000fda0003f04270 */
[----:B------:R-:W-:Y:S05]  /*1210*/  @P0 BRA `(.L_x_7) ;  /* 0x0000002000f80947 */ /* 0x000fea0003800000 */
[----:B------:R-:W-:Y:S02]  /*1220*/  SHF.R.U32.HI R14, RZ, 0x8, R4 ;  /* 0x00000008ff0e7819 */ /* 0x000fe40000011604 */
[----:B------:R-:W-:Y:S02]  /*1230*/  LOP3.LUT R52, R28, 0xff, RZ, 0xc0, !PT ;  /* 0x000000ff1c347812 */ /* 0x000fe400078ec0ff */
[----:B------:R-:W-:Y:S02]  /*1240*/  LOP3.LUT R12, R14, 0xff, RZ, 0xc0, !PT ;  /* 0x000000ff0e0c7812 */ /* 0x000fe400078ec0ff */
[----:B------:R-:W-:Y:S01]  /*1250*/  LOP3.LUT R53, R4, R34, RZ, 0x3c, !PT ;  /* 0x0000002204357212 */ /* 0x000fe200078e3cff */
[----:B------:R-:W-:Y:S02]  /*1260*/  IMAD R52, R52, 0xcd, RZ ;  /* 0x000000cd34347824 */ /* 0x000fe400078e02ff */
[----:B------:R-:W-:-:S03]  /*1270*/  IMAD R12, R12, 0xcd, RZ ;  /* 0x000000cd0c0c7824 */ /* 0x000fc600078e02ff */
[----:B------:R-:W-:Y:S02]  /*1280*/  SHF.R.U32.HI R52, RZ, 0xb, R52 ;  /* 0x0000000bff347819 */ /* 0x000fe40000011634 */
[----:B------:R-:W-:Y:S02]  /*1290*/  SHF.R.U32.HI R12, RZ, 0xb, R12 ;  /* 0x0000000bff0c7819 */ /* 0x000fe4000001160c */
[----:B------:R-:W-:Y:S02]  /*12a0*/  PRMT R52, R52, 0x9910, RZ ;  /* 0x0000991034347816 */ /* 0x000fe400000000ff */
[----:B------:R-:W-:Y:S02]  /*12b0*/  PRMT R48, R12, 0x9910, RZ ;  /* 0x000099100c307816 */ /* 0x000fe400000000ff */
[----:B------:R-:W0:Y:S03]  /*12c0*/  LDC.64 R12, c[0x0][0x380] ;  /* 0x0000e000ff0c7b82 */ /* 0x000e260000000a00 */
[----:B------:R-:W-:-:S04]  /*12d0*/  IMAD R48, R48, 0xa, RZ ;  /* 0x0000000a30307824 */ /* 0x000fc800078e02ff */
[----:B------:R-:W-:-:S05]  /*12e0*/  IMAD.MOV R48, RZ, RZ, -R48 ;  /* 0x000000ffff307224 */ /* 0x000fca00078e0a30 */
[----:B------:R-:W-:Y:S01]  /*12f0*/  PRMT R51, R48, 0x7710, RZ ;  /* 0x0000771030337816 */ /* 0x000fe200000000ff */
[----:B------:R-:W-:-:S04]  /*1300*/  VIADD R48, R34, 0xd ;  /* 0x0000000d22307836 */ /* 0x000fc80000000000 */
[----:B------:R-:W-:Y:S02]  /*1310*/  IMAD.IADD R14, R14, 0x1, R51 ;  /* 0x000000010e0e7824 */ /* 0x000fe400078e0233 */
[----:B------:R-:W-:Y:S02]  /*1320*/  VIADD R51, R34, 0x1a ;  /* 0x0000001a22337836 */ /* 0x000fe40000000000 */
[----:B0-----:R-:W-:Y:S01]  /*1330*/  IMAD.WIDE R12, R15, 0xb0, R12 ;  /* 0x000000b00f0c7825 */ /* 0x001fe200078e020c */
[----:B------:R-:W-:Y:S02]  /*1340*/  LOP3.LUT R15, R9, 0xff, RZ, 0xc0, !PT ;  /* 0x000000ff090f7812 */ /* 0x000fe400078ec0ff */
[----:B------:R-:W-:Y:S02]  /*1350*/  LOP3.LUT R51, R51, R20, RZ, 0x3c, !PT ;  /* 0x0000001433337212 */ /* 0x000fe400078e3cff */
[----:B------:R0:W-:Y:S01]  /*1360*/  STG.E.U8 desc[UR6][R12.64+0x1], R47 ;  /* 0x0000012f0c007986 */ /* 0x0001e2000c101106 */
[----:B------:R-:W-:Y:S01]  /*1370*/  IMAD R50, R15, 0xcd, RZ ;  /* 0x000000cd0f327824 */ /* 0x000fe200078e02ff */
[----:B------:R-:W-:Y:S01]  /*1380*/  LOP3.LUT R15, R48, R47, RZ, 0x3c, !PT ;  /* 0x0000002f300f7212 */ /* 0x000fe200078e3cff */
[----:B------:R-:W-:Y:S01]  /*1390*/  VIADD R48, R34, 0x27 ;  /* 0x0000002722307836 */ /* 0x000fe20000000000 */
[----:B------:R1:W-:Y:S02]  /*13a0*/  STG.E.U8 desc[UR6][R12.64+0x2], R20 ;  /* 0x000002140c007986 */ /* 0x0003e4000c101106 */
[----:B------:R-:W-:-:S02]  /*13b0*/  SHF.R.U32.HI R50, RZ, 0xb, R50 ;  /* 0x0000000bff327819 */ /* 0x000fc40000011632 */
[----:B------:R2:W-:Y:S02]  /*13c0*/  STG.E.U8 desc[UR6][R12.64+0x3], R21 ;  /* 0x000003150c007986 */ /* 0x0005e4000c101106 */
[----:B------:R-:W-:Y:S02]  /*13d0*/  PRMT R50, R50, 0x9910, RZ ;  /* 0x0000991032327816 */ /* 0x000fe400000000ff */
[----:B0-----:R-:W-:Y:S01]  /*13e0*/  LOP3.LUT R47, R48, R21, RZ, 0x3c, !PT ;  /* 0x00000015302f7212 */ /* 0x001fe200078e3cff */
[----:B------:R0:W-:Y:S02]  /*13f0*/  STG.E.U8 desc[UR6][R12.64+0x22], R15 ;  /* 0x0000220f0c007986 */ /* 0x0001e4000c101106 */
[----:B------:R-:W-:Y:S02]  /*1400*/  IMAD R50, R50, 0xa, RZ ;  /* 0x0000000a32327824 */ /* 0x000fe400078e02ff */
[----:B-1----:R-:W-:Y:S01]  /*1410*/  VIADD R20, R34, 0x4 ;  /* 0x0000000422147836 */ /* 0x002fe20000000000 */
[----:B------:R1:W-:Y:S01]  /*1420*/  STG.E.U8 desc[UR6][R12.64+0x24], R47 ;  /* 0x0000242f0c007986 */ /* 0x0003e2000c101106 */
[----:B------:R-:W-:-:S03]  /*1430*/  IMAD.MOV R48, RZ, RZ, -R50 ;  /* 0x000000ffff307224 */ /* 0x000fc600078e0a32 */
[----:B--2---:R-:W-:Y:S01]  /*1440*/  LOP3.LUT R21, R20, R9, RZ, 0x3c, !PT ;  /* 0x0000000914157212 */ /* 0x004fe200078e3cff */
[----:B------:R-:W-:Y:S01]  /*1450*/  IMAD.MOV.U32 R20, RZ, RZ, R52 ;  /* 0x000000ffff147224 */ /* 0x000fe200078e0034 */
[----:B------:R-:W-:Y:S01]  /*1460*/  PRMT R48, R48, 0x7710, RZ ;  /* 0x0000771030307816 */ /* 0x000fe200000000ff */
[----:B------:R2:W-:Y:S02]  /*1470*/  STG.E.U8 desc[UR6][R12.64+0x14], R9 ;  /* 0x000014090c007986 */ /* 0x0005e4000c101106 */
[----:B------:R-:W-:Y:S02]  /*1480*/  IMAD R20, R20, 0xa, RZ ;  /* 0x0000000a14147824 */ /* 0x000fe400078e02ff */
[----:B0-----:R-:W-:Y:S01]  /*1490*/  IMAD.IADD R15, R9, 0x1, R48 ;  /* 0x00000001090f7824 */ /* 0x001fe200078e0230 */
[----:B------:R-:W-:Y:S01]  /*14a0*/  LOP3.LUT R48, R35, 0xff, RZ, 0xc0, !PT ;  /* 0x000000ff23307812 */ /* 0x000fe200078ec0ff */
[----:B------:R-:W-:Y:S01]  /*14b0*/  IMAD.MOV R20, RZ, RZ, -R20 ;  /* 0x000000ffff147224 */ /* 0x000fe200078e0a14 */
[----:B-1----:R-:W-:Y:S01]  /*14c0*/  PRMT R47, R37, 0x9910, RZ ;  /* 0x00009910252f7816 */ /* 0x002fe200000000ff */
[----:B------:R0:W-:Y:S01]  /*14d0*/  STG.E desc[UR6][R12.64+0x9c], R49 ;  /* 0x00009c310c007986 */ /* 0x0001e2000c101906 */
[----:B------:R-:W-:Y:S01]  /*14e0*/  LOP3.LUT R15, R15, 0x30, RZ, 0xfc, !PT ;  /* 0x000000300f0f7812 */ /* 0x000fe200078efcff */
[----:B------:R-:W-:-:S02]  /*14f0*/  IMAD R48, R48, 0xcd, RZ ;  /* 0x000000cd30307824 */ /* 0x000fc400078e02ff */
[----:B--2---:R-:W-:Y:S01]  /*1500*/  IMAD R9, R47, 0xcd, RZ ;  /* 0x000000cd2f097824 */ /* 0x004fe200078e02ff */
[----:B------:R-:W-:Y:S01]  /*1510*/  STG.E.U8 desc[UR6][R12.64+0x15], R28 ;  /* 0x0000151c0c007986 */ /* 0x000fe2000c101106 */
[----:B------:R-:W-:Y:S01]  /*1520*/  VIADD R47, R34, 0x11 ;  /* 0x00000011222f7836 */ /* 0x000fe20000000000 */
[----:B------:R-:W-:Y:S02]  /*1530*/  SHF.R.U32.HI R48, RZ, 0xb, R48 ;  /* 0x0000000bff307819 */ /* 0x000fe40000011630 */
[----:B------:R1:W-:Y:S02]  /*1540*/  STG.E.U8 desc[UR6][R12.64+0x35], R21 ;  /* 0x000035150c007986 */ /* 0x0003e4000c101106 */
[----:B------:R-:W-:Y:S02]  /*1550*/  PRMT R48, R48, 0x9910, RZ ;  /* 0x0000991030307816 */ /* 0x000fe400000000ff */
[----:B0-----:R-:W-:Y:S01]  /*1560*/  PRMT R49, R20, 0x7710, RZ ;  /* 0x0000771014317816 */ /* 0x001fe200000000ff */
[----:B------:R-:W-:Y:S01]  /*1570*/  STG.E.U8 desc[UR6][R12.64+0x16], R35 ;  /* 0x000016230c007986 */ /* 0x000fe2000c101106 */
[----:B------:R-:W-:-:S03]  /*1580*/  LOP3.LUT R20, R9, 0xffff, RZ, 0xc0, !PT ;  /* 0x0000ffff09147812 */ /* 0x000fc600078ec0ff */
[----:B------:R-:W-:Y:S01]  /*1590*/  IMAD.IADD R9, R28, 0x1, R49 ;  /* 0x000000011c097824 */ /* 0x000fe200078e0231 */
[----:B------:R-:W-:Y:S01]  /*15a0*/  SHF.R.U32.HI R20, RZ, 0xb, R20 ;  /* 0x0000000bff147819 */ /* 0x000fe20000011614 */
[----:B------:R-:W-:Y:S01]  /*15b0*/  STG.E.U8 desc[UR6][R12.64+0x17], R37 ;  /* 0x000017250c007986 */ /* 0x000fe2000c101106 */
[----:B------:R-:W-:Y:S01]  /*15c0*/  LOP3.LUT R49, R47, R28, RZ, 0x3c, !PT ;  /* 0x0000001c2f317212 */ /* 0x000fe200078e3cff */
[----:B------:R-:W-:Y:S01]  /*15d0*/  IMAD.MOV.U32 R47, RZ, RZ, R48 ;  /* 0x000000ffff2f7224 */ /* 0x000fe200078e0030 */
[----:B------:R-:W-:Y:S01]  /*15e0*/  PRMT R48, R20, 0x9910, RZ ;  /* 0x0000991014307816 */ /* 0x000fe200000000ff */
[----:B------:R-:W-:Y:S01]  /*15f0*/  STG.E.U8 desc[UR6][R12.64+0x23], R51 ;  /* 0x000023330c007986 */ /* 0x000fe2000c101106 */
[----:B-1----:R-:W-:Y:S01]  /*1600*/  LOP3.LUT R21, R10, 0xff, RZ, 0xc0, !PT ;  /* 0x000000ff0a157812 */ /* 0x002fe200078ec0ff */
[----:B------:R-:W-:Y:S01]  /*1610*/  IMAD R20, R47, 0xa, RZ ;  /* 0x0000000a2f147824 */ /* 0x000fe200078e02ff */
[----:B------:R-:W-:Y:S01]  /*1620*/  LOP3.LUT R9, R9, 0x30, RZ, 0xfc, !PT ;  /* 0x0000003009097812 */ /* 0x000fe200078efcff */
[----:B------:R-:W-:Y:S01]  /*1630*/  IMAD.MOV.U32 R28, RZ, RZ, R48 ;  /* 0x000000ffff1c7224 */ /* 0x000fe200078e0030 */
[----:B------:R0:W-:Y:S01]  /*1640*/  STG.E.U8 desc[UR6][R12.64+0x36], R49 ;  /* 0x000036310c007986 */ /* 0x0001e2000c101106 */
[----:B------:R-:W-:-:S02]  /*1650*/  IMAD.MOV R48, RZ, RZ, -R20 ;  /* 0x000000ffff307224 */ /* 0x000fc400078e0a14 */
[----:B------:R-:W-:Y:S01]  /*1660*/  IMAD R21, R21, 0xcd, RZ ;  /* 0x000000cd15157824 */ /* 0x000fe200078e02ff */
[----:B------:R-:W-:Y:S01]  /*1670*/  STG.E.U8 desc[UR6][R12.64+0x18], R10 ;  /* 0x0000180a0c007986 */ /* 0x000fe2000c101106 */
[----:B------:R-:W-:Y:S01]  /*1680*/  IMAD R20, R28, 0xa, RZ ;  /* 0x0000000a1c147824 */ /* 0x000fe200078e02ff */
[----:B------:R-:W-:Y:S01]  /*1690*/  PRMT R48, R48, 0x7710, RZ ;  /* 0x0000771030307816 */ /* 0x000fe200000000ff */
[----:B------:R-:W-:Y:S01]  /*16a0*/  VIADD R28, R34, 0x1e ;  /* 0x0000001e221c7836 */ /* 0x000fe20000000000 */
[----:B------:R-:W-:Y:S01]  /*16b0*/  SHF.R.U32.HI R21, RZ, 0xb, R21 ;  /* 0x0000000bff157819 */ /* 0x000fe20000011615 */
[----:B------:R-:W-:Y:S01]  /*16c0*/  IMAD.MOV R50, RZ, RZ, -R20 ;  /* 0x000000ffff327224 */ /* 0x000fe200078e0a14 */
[----:B------:R-:W-:Y:S01]  /*16d0*/  STG.E.U8 desc[UR6][R12.64+0x19], R41 ;  /* 0x000019290c007986 */ /* 0x000fe2000c101106 */
[----:B------:R-:W-:Y:S01]  /*16e0*/  IMAD.IADD R20, R35, 0x1, R48 ;  /* 0x0000000123147824 */ /* 0x000fe200078e0230 */
[----:B------:R-:W-:Y:S02]  /*16f0*/  LOP3.LUT R48, R41, 0xff, RZ, 0xc0, !PT ;  /* 0x000000ff29307812 */ /* 0x000fe400078ec0ff */
[----:B------:R-:W-:Y:S01]  /*1700*/  PRMT R21, R21, 0x9910, RZ ;  /* 0x0000991015157816 */ /* 0x000fe200000000ff */
[----:B------:R-:W-:Y:S01]  /*1710*/  STG.E.U8 desc[UR6][R12.64+0x1a], R31 ;  /* 0x00001a1f0c007986 */ /* 0x000fe2000c101106 */
[----:B------:R-:W-:Y:S01]  /*1720*/  LOP3.LUT R47, R28, R35, RZ, 0x3c, !PT ;  /* 0x000000231c2f7212 */ /* 0x000fe200078e3cff */
[----:B------:R-:W-:Y:S01]  /*1730*/  VIADD R28, R34, 0x2b ;  /* 0x0000002b221c7836 */ /* 0x000fe20000000000 */
[----:B------:R-:W-:Y:S01]  /*1740*/  PRMT R50, R50, 0x7710, RZ ;  /* 0x0000771032327816 */ /* 0x000fe200000000ff */
[----:B------:R-:W-:Y:S01]  /*1750*/  IMAD R48, R48, 0xcd, RZ ;  /* 0x000000cd30307824 */ /* 0x000fe200078e02ff */
[----:B------:R-:W-:Y:S01]  /*1760*/  STG.E.U8 desc[UR6][R12.64+0x1b], R33 ;  /* 0x00001b210c007986 */ /* 0x000fe2000c101106 */
[----:B0-----:R-:W-:Y:S01]  /*1770*/  IMAD.MOV.U32 R49, RZ, RZ, R21 ;  /* 0x000000ffff317224 */ /* 0x001fe200078e0015 */
[----:B------:R-:W-:Y:S01]  /*1780*/  LOP3.LUT R35, R28, R37, RZ, 0x3c, !PT ;  /* 0x000000251c237212 */ /* 0x000fe200078e3cff */
[----:B------:R-:W-:Y:S01]  /*1790*/  IMAD.IADD R21, R37, 0x1, R50 ;  /* 0x0000000125157824 */ /* 0x000fe200078e0232 */
[----:B------:R-:W-:Y:S01]  /*17a0*/  SHF.R.U32.HI R48, RZ, 0xb, R48 ;  /* 0x0000000bff307819 */ /* 0x000fe20000011630 */
[----:B------:R-:W-:Y:S01]  /*17b0*/  IMAD R28, R49, 0xa, RZ ;  /* 0x0000000a311c7824 */ /* 0x000fe200078e02ff */
[----:B------:R-:W-:Y:S01]  /*17c0*/  LOP3.LUT R37, R31, 0xff, RZ, 0xc0, !PT ;  /* 0x000000ff1f257812 */ /* 0x000fe200078ec0ff */
[----:B------:R0:W-:Y:S01]  /*17d0*/  STG.E.U8 desc[UR6][R12.64+0x37], R47 ;  /* 0x0000372f0c007986 */ /* 0x0001e2000c101106 */
[----:B------:R-:W-:Y:S01]  /*17e0*/  PRMT R48, R48, 0x9910, RZ ;  /* 0x0000991030307816 */ /* 0x000fe200000000ff */
[----:B------:R-:W-:Y:S01]  /*17f0*/  IMAD.MOV R28, RZ, RZ, -R28 ;  /* 0x000000ffff1c7224 */ /* 0x000fe200078e0a1c */
[----:B------:R-:W-:Y:S01]  /*1800*/  LOP3.LUT R21, R21, 0x30, RZ, 0xfc, !PT ;  /* 0x0000003015157812 */ /* 0x000fe200078efcff */
[----:B------:R-:W-:Y:S01]  /*1810*/  VIADD R49, R34, 0x38 ;  /* 0x0000003822317836 */ /* 0x000fe20000000000 */
[----:B------:R1:W-:Y:S02]  /*1820*/  STG.E.U8 desc[UR6][R12.64+0x38], R35 ;  /* 0x000038230c007986 */ /* 0x0003e4000c101106 */
[----:B------:R-:W-:-:S02]  /*1830*/  PRMT R51, R28, 0x7710, RZ ;  /* 0x000077101c337816 */ /* 0x000fc400000000ff */
[----:B------:R-:W-:Y:S01]  /*1840*/  LOP3.LUT R49, R49, R10, RZ, 0x3c, !PT ;  /* 0x0000000a31317212 */ /* 0x000fe200078e3cff */
[----:B------:R-:W-:Y:S01]  /*1850*/  STG.E.U8 desc[UR6][R12.64+0x1c], R11 ;  /* 0x00001c0b0c007986 */ /* 0x000fe2000c101106 */
[----:B0-----:R-:W-:Y:S02]  /*1860*/  IMAD R47, R37, 0xcd, RZ ;  /* 0x000000cd252f7824 */ /* 0x001fe400078e02ff */
[----:B------:R-:W-:Y:S01]  /*1870*/  IMAD R37, R48, 0xa, RZ ;  /* 0x0000000a30257824 */ /* 0x000fe200078e02ff */
[----:B------:R-:W-:Y:S01]  /*1880*/  PRMT R48, R33, 0x9910, RZ ;  /* 0x0000991021307816 */ /* 0x000fe200000000ff */
[----:B------:R-:W-:Y:S01]  /*1890*/  IMAD.IADD R28, R10, 0x1, R51 ;  /* 0x000000010a1c7824 */ /* 0x000fe200078e0233 */
[----:B------:R-:W-:Y:S01]  /*18a0*/  SHF.R.U32.HI R47, RZ, 0xb, R47 ;  /* 0x0000000bff2f7819 */ /* 0x000fe2000001162f */
[----:B------:R-:W-:Y:S01]  /*18b0*/  IMAD.MOV R37, RZ, RZ, -R37 ;  /* 0x000000ffff257224 */ /* 0x000fe200078e0a25 */
[----:B------:R0:W-:Y:S01]  /*18c0*/  STG.E.U8 desc[UR6][R12.64+0x39], R49 ;  /* 0x000039310c007986 */ /* 0x0001e2000c101106 */
[----:B------:R-:W-:-:S02]  /*18d0*/  PRMT R51, R3, 0x9910, RZ ;  /* 0x0000991003337816 */ /* 0x000fc400000000ff */
[----:B-1----:R-:W-:Y:S01]  /*18e0*/  PRMT R35, R47, 0x9910, RZ ;  /* 0x000099102f237816 */ /* 0x002fe200000000ff */
[----:B------:R-:W-:Y:S01]  /*18f0*/  IMAD.MOV.U32 R47, RZ, RZ, R48 ;  /* 0x000000ffff2f7224 */ /* 0x000fe200078e0030 */
[----:B------:R-:W-:Y:S01]  /*1900*/  PRMT R10, R37, 0x7710, RZ ;  /* 0x00007710250a7816 */ /* 0x000fe200000000ff */
[----:B------:R-:W-:Y:S01]  /*1910*/  VIADD R48, R34, 0x45 ;  /* 0x0000004522307836 */ /* 0x000fe20000000000 */
[----:B------:R-:W-:Y:S01]  /*1920*/  STG.E.U8 desc[UR6][R12.64+0x1d], R26 ;  /* 0x00001d1a0c007986 */ /* 0x000fe2000c101106 */
[----:B------:R-:W-:Y:S02]  /*1930*/  IMAD.MOV.U32 R37, RZ, RZ, R35 ;  /* 0x000000ffff257224 */ /* 0x000fe400078e0023 */
[----:B------:R-:W-:Y:S01]  /*1940*/  IMAD R47, R47, 0xcd, RZ ;  /* 0x000000cd2f2f7824 */ /* 0x000fe200078e02ff */
[----:B------:R-:W-:Y:S01]  /*1950*/  LOP3.LUT R35, R48, R41, RZ, 0x3c, !PT ;  /* 0x0000002930237212 */ /* 0x000fe200078e3cff */
[----:B------:R-:W-:Y:S01]  /*1960*/  IMAD R37, R37, 0xa, RZ ;  /* 0x0000000a25257824 */ /* 0x000fe200078e02ff */
[----:B------:R-:W-:Y:S01]  /*1970*/  LOP3.LUT R48, R11, 0xff, RZ, 0xc0, !PT ;  /* 0x000000ff0b307812 */ /* 0x000fe200078ec0ff */
[----:B------:R-:W-:Y:S01]  /*1980*/  IMAD.IADD R10, R41, 0x1, R10 ;  /* 0x00000001290a7824 */ /* 0x000fe200078e020a */
[----:B0-----:R-:W-:Y:S01]  /*1990*/  LOP3.LUT R49, R47, 0xffff, RZ, 0xc0, !PT ;  /* 0x0000ffff2f317812 */ /* 0x001fe200078ec0ff */
[----:B------:R-:W-:Y:S01]  /*19a0*/  IMAD.MOV R50, RZ, RZ, -R37 ;  /* 0x000000ffff327224 */ /* 0x000fe200078e0a25 */
[----:B------:R0:W-:Y:S01]  /*19b0*/  STG.E.U8 desc[UR6][R12.64+0x3a], R35 ;  /* 0x00003a230c007986 */ /* 0x0001e2000c101106 */
[----:B------:R-:W-:Y:S01]  /*19c0*/  IMAD R47, R48, 0xcd, RZ ;  /* 0x000000cd302f7824 */ /* 0x000fe200078e02ff */
[----:B------:R-:W-:Y:S01]  /*19d0*/  SHF.R.U32.HI R37, RZ, 0xb, R49 ;  /* 0x0000000bff257819 */ /* 0x000fe20000011631 */
[----:B------:R-:W-:Y:S01]  /*19e0*/  VIADD R48, R34, 0x52 ;  /* 0x0000005222307836 */ /* 0x000fe20000000000 */
[----:B------:R-:W-:Y:S01]  /*19f0*/  PRMT R50, R50, 0x7710, RZ ;  /* 0x0000771032327816 */ /* 0x000fe200000000ff */
[----:B------:R-:W-:Y:S01]  /*1a00*/  STG.E.U8 desc[UR6][R12.64+0x1e], R27 ;  /* 0x00001e1b0c007986 */ /* 0x000fe2000c101106 */
[----:B------:R-:W-:-:S02]  /*1a10*/  PRMT R49, R37, 0x9910, RZ ;  /* 0x0000991025317816 */ /* 0x000fc400000000ff */
[----:B------:R-:W-:Y:S01]  /*1a20*/  SHF.R.U32.HI R47, RZ, 0xb, R47 ;  /* 0x0000000bff2f7819 */ /* 0x000fe2000001162f */
[----:B------:R-:W-:Y:S01]  /*1a30*/  IMAD.IADD R37, R31, 0x1, R50 ;  /* 0x000000011f257824 */ /* 0x000fe200078e0232 */
[----:B------:R-:W-:Y:S01]  /*1a40*/  LOP3.LUT R41, R48, R31, RZ, 0x3c, !PT ;  /* 0x0000001f30297212 */ /* 0x000fe200078e3cff */
[----:B------:R-:W-:Y:S01]  /*1a50*/  IMAD.MOV.U32 R48, RZ, RZ, R49 ;  /* 0x000000ffff307224 */ /* 0x000fe200078e0031 */
[----:B------:R-:W-:Y:S01]  /*1a60*/  PRMT R47, R47, 0x9910, RZ ;  /* 0x000099102f2f7816 */ /* 0x000fe200000000ff */
[----:B------:R-:W-:Y:S01]  /*1a70*/  STG.E.U8 desc[UR6][R12.64+0x1f], R29 ;  /* 0x00001f1d0c007986 */ /* 0x000fe2000c101106 */
[----:B------:R-:W-:Y:S01]  /*1a80*/  LOP3.LUT R37, R37, 0x30, RZ, 0xfc, !PT ;  /* 0x0000003025257812 */ /* 0x000fe200078efcff */
[----:B------:R-:W-:Y:S02]  /*1a90*/  IMAD R31, R48, 0xa, RZ ;  /* 0x0000000a301f7824 */ /* 0x000fe400078e02ff */
[----:B------:R-:W-:Y:S01]  /*1aa0*/  IMAD.MOV.U32 R48, RZ, RZ, R47 ;  /* 0x000000ffff307224 */ /* 0x000fe200078e002f */
[----:B------:R-:W-:Y:S01]  /*1ab0*/  LOP3.LUT R47, R26, 0xff, RZ, 0xc0, !PT ;  /* 0x000000ff1a2f7812 */ /* 0x000fe200078ec0ff */
[----:B------:R-:W-:Y:S01]  /*1ac0*/  IMAD.MOV R50, RZ, RZ, -R31 ;  /* 0x000000ffff327224 */ /* 0x000fe200078e0a1f */
[----:B------:R1:W-:Y:S01]  /*1ad0*/  STG.E.U8 desc[UR6][R12.64+0x3b], R41 ;  /* 0x00003b290c007986 */ /* 0x0003e2000c101106 */
[----:B------:R-:W-:-:S02]  /*1ae0*/  IMAD R31, R48, 0xa, RZ ;  /* 0x0000000a301f7824 */ /* 0x000fc400078e02ff */
[----:B------:R-:W-:Y:S01]  /*1af0*/  IMAD R47, R47, 0xcd, RZ ;  /* 0x000000cd2f2f7824 */ /* 0x000fe200078e02ff */
[----:B------:R-:W-:Y:S01]  /*1b00*/  PRMT R50, R50, 0x7710, RZ ;  /* 0x0000771032327816 */ /* 0x000fe200000000ff */
[----:B------:R-:W-:Y:S01]  /*1b10*/  IMAD.MOV R49, RZ, RZ, -R31 ;  /* 0x000000ffff317224 */ /* 0x000fe200078e0a1f */
[----:B------:R-:W-:Y:S01]  /*1b20*/  STG.E.U8 desc[UR6][R12.64+0x4], R5 ;  /* 0x000004050c007986 */ /* 0x000fe2000c101106 */
[----:B------:R-:W-:Y:S01]  /*1b30*/  VIADD R48, R34, 0x5f ;  /* 0x0000005f22307836 */ /* 0x000fe20000000000 */
[----:B------:R-:W-:Y:S01]  /*1b40*/  SHF.R.U32.HI R47, RZ, 0xb, R47 ;  /* 0x0000000bff2f7819 */ /* 0x000fe2000001162f */
[----:B------:R-:W-:Y:S01]  /*1b50*/  IMAD.IADD R31, R33, 0x1, R50 ;  /* 0x00000001211f7824 */ /* 0x000fe200078e0232 */
[----:B------:R-:W-:Y:S01]  /*1b60*/  PRMT R50, R49, 0x7710, RZ ;  /* 0x0000771031327816 */ /* 0x000fe200000000ff */
[----:B------:R-:W-:Y:S01]  /*1b70*/  STG.E.U8 desc[UR6][R12.64+0x5], R32 ;  /* 0x000005200c007986 */ /* 0x000fe2000c101106 */
[----:B------:R-:W-:Y:S02]  /*1b80*/  PRMT R49, R47, 0x9910, RZ ;  /* 0x000099102f317816 */ /* 0x000fe400000000ff */
[----:B0-----:R-:W-:Y:S01]  /*1b90*/  LOP3.LUT R35, R48, R33, RZ, 0x3c, !PT ;  /* 0x0000002130237212 */ /* 0x001fe200078e3cff */
[----:B------:R-:W-:Y:S01]  /*1ba0*/  VIADD R48, R34, 0x6c ;  /* 0x0000006c22307836 */ /* 0x000fe20000000000 */
[----:B------:R-:W-:Y:S01]  /*1bb0*/  STG.E.U8 desc[UR6][R12.64+0x6], R18 ;  /* 0x000006120c007986 */ /* 0x000fe2000c101106 */
[----:B------:R-:W-:Y:S01]  /*1bc0*/  IMAD.MOV.U32 R33, RZ, RZ, R49 ;  /* 0x000000ffff217224 */ /* 0x000fe200078e0031 */
[----:B------:R-:W-:Y:S01]  /*1bd0*/  PRMT R49, R29, 0x9910, RZ ;  /* 0x000099101d317816 */ /* 0x000fe200000000ff */
[----:B-1----:R-:W-:Y:S01]  /*1be0*/  IMAD.IADD R41, R11, 0x1, R50 ;  /* 0x000000010b297824 */ /* 0x002fe200078e0232 */
[----:B------:R-:W-:Y:S01]  /*1bf0*/  LOP3.LUT R47, R48, R11, RZ, 0x3c, !PT ;  /* 0x0000000b302f7212 */ /* 0x000fe200078e3cff */
[----:B------:R-:W-:Y:S01]  /*1c00*/  IMAD R33, R33, 0xa, RZ ;  /* 0x0000000a21217824 */ /* 0x000fe200078e02ff */
[----:B------:R-:W-:Y:S01]  /*1c10*/  LOP3.LUT R48, R27, 0xff, RZ, 0xc0, !PT ;  /* 0x000000ff1b307812 */ /* 0x000fe200078ec0ff */
[----:B------:R0:W-:Y:S01]  /*1c20*/  STG.E.U8 desc[UR6][R12.64+0x3c], R35 ;  /* 0x00003c230c007986 */ /* 0x0001e2000c101106 */
[----:B------:R-:W-:Y:S01]  /*1c30*/  IMAD R11, R49, 0xcd, RZ ;  /* 0x000000cd310b7824 */ /* 0x000fe200078e02ff */
[----:B------:R-:W-:Y:S01]  /*1c40*/  LOP3.LUT R41, R41, 0x30, RZ, 0xfc, !PT ;  /* 0x0000003029297812 */ /* 0x000fe200078efcff */
[----:B------:R-:W-:Y:S01]  /*1c50*/  IMAD.MOV R33, RZ, RZ, -R33 ;  /* 0x000000ffff217224 */ /* 0x000fe200078e0a21 */
[----:B------:R1:W-:Y:S01]  /*1c60*/  STG.E.U8 desc[UR6][R12.64+0x3d], R47 ;  /* 0x00003d2f0c007986 */ /* 0x0003e2000c101106 */
[----:B------:R-:W-:Y:S01]  /*1c70*/  IMAD R48, R48, 0xcd, RZ ;  /* 0x000000cd30307824 */ /* 0x000fe200078e02ff */
[----:B------:R-:W-:-:S02]  /*1c80*/  LOP3.LUT R49, R11, 0xffff, RZ, 0xc0, !PT ;  /* 0x0000ffff0b317812 */ /* 0x000fc400078ec0ff */
[----:B------:R-:W-:Y:S01]  /*1c90*/  STG.E.U8 desc[UR6][R12.64+0x7], R19 ;  /* 0x000007130c007986 */ /* 0x000fe2000c101106 */
[----:B------:R-:W-:Y:S02]  /*1ca0*/  LOP3.LUT R31, R31, 0x30, RZ, 0xfc, !PT ;  /* 0x000000301f1f7812 */ /* 0x000fe400078efcff */
[----:B------:R-:W-:Y:S01]  /*1cb0*/  SHF.R.U32.HI R48, RZ, 0xb, R48 ;  /* 0x0000000bff307819 */ /* 0x000fe20000011630 */
[----:B------:R-:W-:Y:S01]  /*1cc0*/  STG.E.U8 desc[UR6][R12.64+0x8], R6 ;  /* 0x000008060c007986 */ /* 0x000fe2000c101106 */
[----:B0-----:R-:W-:Y:S01]  /*1cd0*/  PRMT R35, R33, 0x7710, RZ ;  /* 0x0000771021237816 */ /* 0x001fe200000000ff */
[----:B------:R-:W-:Y:S01]  /*1ce0*/  VIADD R33, R34, 0x79 ;  /* 0x0000007922217836 */ /* 0x000fe20000000000 */
[----:B------:R-:W-:Y:S01]  /*1cf0*/  PRMT R48, R48, 0x9910, RZ ;  /* 0x0000991030307816 */ /* 0x000fe200000000ff */
[----:B------:R-:W-:Y:S01]  /*1d00*/  STG.E.U8 desc[UR6][R12.64+0x9], R45 ;  /* 0x0000092d0c007986 */ /* 0x000fe2000c101106 */
[----:B-1----:R-:W-:Y:S01]  /*1d10*/  SHF.R.U32.HI R47, RZ, 0xb, R49 ;  /* 0x0000000bff2f7819 */ /* 0x002fe20000011631 */
[----:B------:R-:W-:Y:S01]  /*1d20*/  IMAD.IADD R11, R26, 0x1, R35 ;  /* 0x000000011a0b7824 */ /* 0x000fe200078e0223 */
[----:B------:R-:W-:Y:S01]  /*1d30*/  LOP3.LUT R35, R5, 0xff, RZ, 0xc0, !PT ;  /* 0x000000ff05237812 */ /* 0x000fe200078ec0ff */
[----:B------:R-:W-:Y:S01]  /*1d40*/  STG.E.U8 desc[UR6][R12.64+0xa], R16 ;  /* 0x00000a100c007986 */ /* 0x000fe2000c101106 */
[----:B------:R-:W-:Y:S01]  /*1d50*/  LOP3.LUT R33, R33, R26, RZ, 0x3c, !PT ;  /* 0x0000001a21217212 */ /* 0x000fe200078e3cff */
[----:B------:R-:W-:Y:S01]  /*1d60*/  IMAD R26, R48, 0xa, RZ ;  /* 0x0000000a301a7824 */ /* 0x000fe200078e02ff */
[----:B------:R-:W-:Y:S01]  /*1d70*/  PRMT R47, R47, 0x9910, RZ ;  /* 0x000099102f2f7816 */ /* 0x000fe200000000ff */
[----:B------:R-:W-:Y:S01]  /*1d80*/  IMAD R35, R35, 0xcd, RZ ;  /* 0x000000cd23237824 */ /* 0x000fe200078e02ff */
[----:B------:R-:W-:Y:S01]  /*1d90*/  STG.E.U8 desc[UR6][R12.64+0xb], R17 ;  /* 0x00000b110c007986 */ /* 0x000fe2000c101106 */
[----:B------:R-:W-:Y:S01]  /*1da0*/  VIADD R48, R34, 0xffffff86 ;  /* 0xffffff8622307836 */ /* 0x000fe20000000000 */
[----:B------:R-:W-:Y:S01]  /*1db0*/  LOP3.LUT R11, R11, 0x30, RZ, 0xfc, !PT ;  /* 0x000000300b0b7812 */ /* 0x000fe200078efcff */
[----:B------:R-:W-:Y:S01]  /*1dc0*/  IMAD.MOV R50, RZ, RZ, -R26 ;  /* 0x000000ffff327224 */ /* 0x000fe200078e0a1a */
[----:B------:R-:W-:Y:S01]  /*1dd0*/  SHF.R.U32.HI R35, RZ, 0xb, R35 ;  /* 0x0000000bff237819 */ /* 0x000fe20000011623 */
[----:B------:R-:W-:Y:S01]  /*1de0*/  IMAD R26, R47, 0xa, RZ ;  /* 0x0000000a2f1a7824 */ /* 0x000fe200078e02ff */
[----:B------:R0:W-:Y:S02]  /*1df0*/  STG.E.U8 desc[UR6][R12.64+0x3e], R33 ;  /* 0x00003e210c007986 */ /* 0x0001e4000c101106 */
[----:B------:R-:W-:Y:S01]  /*1e00*/  PRMT R47, R35, 0x9910, RZ ;  /* 0x00009910232f7816 */ /* 0x000fe200000000ff */
[----:B------:R-:W-:Y:S01]  /*1e10*/  IMAD.MOV R49, RZ, RZ, -R26 ;  /* 0x000000ffff317224 */ /* 0x000fe200078e0a1a */
[----:B------:R-:W-:Y:S01]  /*1e20*/  LOP3.LUT R35, R48, R27, RZ, 0x3c, !PT ;  /* 0x0000001b30237212 */ /* 0x000fe200078e3cff */
[----:B------:R-:W-:Y:S01]  /*1e30*/  VIADD R48, R34, 0xffffff93 ;  /* 0xffffff9322307836 */ /* 0x000fe20000000000 */
[----:B------:R-:W-:Y:S01]  /*1e40*/  PRMT R50, R50, 0x7710, RZ ;  /* 0x0000771032327816 */ /* 0x000fe200000000ff */
[----:B------:R-:W-:Y:S04]  /*1e50*/  STG.E.U8 desc[UR6][R12.64+0xc], R7 ;  /* 0x00000c070c007986 */ /* 0x000fe8000c101106 */
[----:B------:R-:W-:Y:S01]  /*1e60*/  IMAD.IADD R26, R27, 0x1, R50 ;  /* 0x000000011b1a7824 */ /* 0x000fe200078e0232 */
[----:B------:R-:W-:Y:S01]  /*1e70*/  PRMT R50, R49, 0x7710, RZ ;  /* 0x0000771031327816 */ /* 0x000fe200000000ff */
[----:B0-----:R-:W-:Y:S01]  /*1e80*/  IMAD R33, R47, 0xa, RZ ;  /* 0x0000000a2f217824 */ /* 0x001fe200078e02ff */
[----:B------:R-:W-:Y:S01]  /*1e90*/  LOP3.LUT R47, R48, R29, RZ, 0x3c, !PT ;  /* 0x0000001d302f7212 */ /* 0x000fe200078e3cff */
[----:B------:R0:W-:Y:S01]  /*1ea0*/  STG.E.U8 desc[UR6][R12.64+0x3f], R35 ;  /* 0x00003f230c007986 */ /* 0x0001e2000c101106 */
[----:B------:R-:W-:Y:S01]  /*1eb0*/  LOP3.LUT R48, R32, 0xff, RZ, 0xc0, !PT ;  /* 0x000000ff20307812 */ /* 0x000fe200078ec0ff */
[----:B------:R-:W-:-:S02]  /*1ec0*/  IMAD.IADD R27, R29, 0x1, R50 ;  /* 0x000000011d1b7824 */ /* 0x000fc400078e0232 */
[----:B------:R-:W-:Y:S01]  /*1ed0*/  IMAD.MOV R50, RZ, RZ, -R33 ;  /* 0x000000ffff327224 */ /* 0x000fe200078e0a21 */
[----:B------:R1:W-:Y:S01]  /*1ee0*/  STG.E.U8 desc[UR6][R12.64+0x40], R47 ;  /* 0x0000402f0c007986 */ /* 0x0003e2000c101106 */
[----:B------:R-:W-:Y:S01]  /*1ef0*/  IMAD R49, R48, 0xcd, RZ ;  /* 0x000000cd30317824 */ /* 0x000fe200078e02ff */
[----:B------:R-:W-:Y:S01]  /*1f00*/  LOP3.LUT R33, R4, 0x1, RZ, 0xc0, !PT ;  /* 0x0000000104217812 */ /* 0x000fe200078ec0ff */
[----:B------:R-:W-:Y:S01]  /*1f10*/  VIADD R48, R34, 0x34 ;  /* 0x0000003422307836 */ /* 0x000fe20000000000 */
[----:B------:R-:W-:Y:S01]  /*1f20*/  PRMT R50, R50, 0x7710, RZ ;  /* 0x0000771032327816 */ /* 0x000fe200000000ff */
[----:B------:R-:W-:Y:S01]  /*1f30*/  STG.E.U8 desc[UR6][R12.64+0xd], R30 ;  /* 0x00000d1e0c007986 */ /* 0x000fe2000c101106 */
[----:B------:R-:W-:Y:S02]  /*1f40*/  SHF.R.U32.HI R49, RZ, 0xb, R49 ;  /* 0x0000000bff317819 */ /* 0x000fe40000011631 */
[----:B0-----:R-:W-:Y:S01]  /*1f50*/  LOP3.LUT R35, R48, R5, RZ, 0x3c, !PT ;  /* 0x0000000530237212 */ /* 0x001fe200078e3cff */
[----:B------:R-:W-:Y:S01]  /*1f60*/  IMAD.IADD R29, R5, 0x1, R50 ;  /* 0x00000001051d7824 */ /* 0x000fe200078e0232 */
[----:B------:R-:W-:Y:S01]  /*1f70*/  PRMT R48, R49, 0x9910, RZ ;  /* 0x0000991031307816 */ /* 0x000fe200000000ff */
[----:B------:R-:W-:Y:S01]  /*1f80*/  STG.E.U8 desc[UR6][R12.64+0xe], R2 ;  /* 0x00000e020c007986 */ /* 0x000fe2000c101106 */
[----:B-1----:R-:W-:-:S02]  /*1f90*/  LOP3.LUT R47, R18, 0xff, RZ, 0xc0, !PT ;  /* 0x000000ff122f7812 */ /* 0x002fc400078ec0ff */
[----:B------:R-:W-:Y:S01]  /*1fa0*/  PRMT R49, R19, 0x9910, RZ ;  /* 0x0000991013317816 */ /* 0x000fe200000000ff */
[----:B------:R-:W-:Y:S01]  /*1fb0*/  IMAD R5, R48, 0xa, RZ ;  /* 0x0000000a30057824 */ /* 0x000fe200078e02ff */
[----:B------:R-:W-:Y:S01]  /*1fc0*/  LOP3.LUT R33, R33, 0x2, RZ, 0xfc, !PT ;  /* 0x0000000221217812 */ /* 0x000fe200078efcff */
[----:B------:R-:W-:Y:S01]  /*1fd0*/  IMAD R47, R47, 0xcd, RZ ;  /* 0x000000cd2f2f7824 */ /* 0x000fe200078e02ff */
[----:B------:R0:W-:Y:S01]  /*1fe0*/  STG.E.U8 desc[UR6][R12.64+0x25], R35 ;  /* 0x000025230c007986 */ /* 0x0001e2000c101106 */
[----:B------:R-:W-:Y:S01]  /*1ff0*/  IMAD R48, R49, 0xcd, RZ ;  /* 0x000000cd31307824 */ /* 0x000fe200078e02ff */
[----:B------:R-:W-:Y:S01]  /*2000*/  LOP3.LUT R29, R29, 0x30, RZ, 0xfc, !PT ;  /* 0x000000301d1d7812 */ /* 0x000fe200078efcff */
[----:B------:R-:W-:Y:S01]  /*2010*/  IMAD.MOV R5, RZ, RZ, -R5 ;  /* 0x000000ffff057224 */ /* 0x000fe200078e0a05 */
[----:B------:R-:W-:Y:S01]  /*2020*/  SHF.R.U32.HI R47, RZ, 0xb, R47 ;  /* 0x0000000bff2f7819 */ /* 0x000fe2000001162f */
[----:B------:R1:W-:Y:S01]  /*2030*/  STG.E.U8 desc[UR6][R12.64+0x20], R33 ;  /* 0x000020210c007986 */ /* 0x0003e2000c101106 */
[----:B------:R-:W-:-:S02]  /*2040*/  LOP3.LUT R27, R27, 0x30, RZ, 0xfc, !PT ;  /* 0x000000301b1b7812 */ /* 0x000fc400078efcff */
[----:B------:R-:W-:Y:S01]  /*2050*/  PRMT R49, R47, 0x9910, RZ ;  /* 0x000099102f317816 */ /* 0x000fe200000000ff */
[----:B------:R-:W-:Y:S01]  /*2060*/  STG.E.U8 desc[UR6][R12.64+0xf], R3 ;  /* 0x00000f030c007986 */ /* 0x000fe2000c101106 */
[----:B------:R-:W-:Y:S01]  /*2070*/  LOP3.LUT R47, R48, 0xffff, RZ, 0xc0, !PT ;  /* 0x0000ffff302f7812 */ /* 0x000fe200078ec0ff */
[----:B0-----:R-:W-:Y:S01]  /*2080*/  VIADD R35, R34, 0x41 ;  /* 0x0000004122237836 */ /* 0x001fe20000000000 */
[----:B------:R-:W-:Y:S01]  /*2090*/  PRMT R5, R5, 0x7710, RZ ;  /* 0x0000771005057816 */ /* 0x000fe200000000ff */
[----:B------:R-:W-:Y:S01]  /*20a0*/  STG.E.U8 desc[UR6][R12.64+0x10], R8 ;  /* 0x000010080c007986 */ /* 0x000fe2000c101106 */
[----:B------:R-:W-:Y:S02]  /*20b0*/  SHF.R.U32.HI R47, RZ, 0xb, R47 ;  /* 0x0000000bff2f7819 */ /* 0x000fe4000001162f */
[----:B-1----:R-:W-:Y:S01]  /*20c0*/  LOP3.LUT R33, R6, 0xff, RZ, 0xc0, !PT ;  /* 0x000000ff06217812 */ /* 0x002fe200078ec0ff */
[----:B------:R-:W-:Y:S01]  /*20d0*/  IMAD.IADD R5, R32, 0x1, R5 ;  /* 0x0000000120057824 */ /* 0x000fe200078e0205 */
[----:B------:R-:W-:Y:S01]  /*20e0*/  PRMT R47, R47, 0x9910, RZ ;  /* 0x000099102f2f7816 */ /* 0x000fe200000000ff */
[----:B------:R-:W-:Y:S01]  /*20f0*/  STG.E.U8 desc[UR6][R12.64+0x21], R53 ;  /* 0x000021350c007986 */ /* 0x000fe2000c101106 */
[----:B------:R-:W-:Y:S01]  /*2100*/  LOP3.LUT R35, R35, R32, RZ, 0x3c, !PT ;  /* 0x0000002023237212 */ /* 0x000fe200078e3cff */
[----:B------:R-:W-:Y:S01]  /*2110*/  IMAD R48, R33, 0xcd, RZ ;  /* 0x000000cd21307824 */ /* 0x000fe200078e02ff */
[----:B------:R-:W-:Y:S01]  /*2120*/  LOP3.LUT R5, R5, 0x30, RZ, 0xfc, !PT ;  /* 0x0000003005057812 */ /* 0x000fe200078efcff */
[----:B------:R-:W-:Y:S01]  /*2130*/  IMAD R33, R49, 0xa, RZ ;  /* 0x0000000a31217824 */ /* 0x000fe200078e02ff */
[----:B------:R-:W-:Y:S01]  /*2140*/  STG.E.U8 desc[UR6][R12.64], R4 ;  /* 0x000000040c007986 */ /* 0x000fe2000c101106 */
[----:B------:R-:W-:Y:S01]  /*2150*/  IMAD R47, R47, 0xa, RZ ;  /* 0x0000000a2f2f7824 */ /* 0x000fe200078e02ff */
[----:B------:R-:W-:Y:S01]  /*2160*/  SHF.R.U32.HI R48, RZ, 0xb, R48 ;  /* 0x0000000bff307819 */ /* 0x000fe20000011630 */
[----:B------:R-:W-:Y:S01]  /*2170*/  IMAD.MOV R33, RZ, RZ, -R33 ;  /* 0x000000ffff217224 */ /* 0x000fe200078e0a21 */
[----:B------:R0:W-:Y:S01]  /*2180*/  STG.E.U8 desc[UR6][R12.64+0x26], R35 ;  /* 0x000026230c007986 */ /* 0x0001e2000c101106 */
[----:B------:R-:W-:Y:S01]  /*2190*/  IMAD.MOV R47, RZ, RZ, -R47 ;  /* 0x000000ffff2f7224 */ /* 0x000fe200078e0a2f */
[----:B------:R-:W-:-:S02]  /*21a0*/  PRMT R48, R48, 0x9910, RZ ;  /* 0x0000991030307816 */ /* 0x000fc400000000ff */
[----:B------:R-:W-:Y:S01]  /*21b0*/  PRMT R49, R33, 0x7710, RZ ;  /* 0x0000771021317816 */ /* 0x000fe200000000ff */
[----:B------:R-:W-:Y:S01]  /*21c0*/  VIADD R33, R34, 0x4e ;  /* 0x0000004e22217836 */ /* 0x000fe20000000000 */
[----:B------:R-:W-:Y:S01]  /*21d0*/  PRMT R50, R47, 0x7710, RZ ;  /* 0x000077102f327816 */ /* 0x000fe200000000ff */
[----:B------:R-:W-:Y:S01]  /*21e0*/  STG.E.U8 desc[UR6][R12.64+0x11], R43 ;  /* 0x0000112b0c007986 */ /* 0x000fe2000c101106 */
[----:B------:R-:W-:Y:S01]  /*21f0*/  LOP3.LUT R47, R45, 0xff, RZ, 0xc0, !PT ;  /* 0x000000ff2d2f7812 */ /* 0x000fe200078ec0ff */
[----:B------:R-:W-:Y:S01]  /*2200*/  IMAD.IADD R32, R18, 0x1, R49 ;  /* 0x0000000112207824 */ /* 0x000fe200078e0231 */
[----:B------:R-:W-:Y:S01]  /*2210*/  LOP3.LUT R33, R33, R18, RZ, 0x3c, !PT ;  /* 0x0000001221217212 */ /* 0x000fe200078e3cff */
[----:B------:R-:W-:Y:S01]  /*2220*/  IMAD.IADD R18, R19, 0x1, R50 ;  /* 0x0000000113127824 */ /* 0x000fe200078e0232 */
[----:B------:R-:W-:Y:S01]  /*2230*/  PRMT R50, R17, 0x9910, RZ ;  /* 0x0000991011327816 */ /* 0x000fe200000000ff */
[----:B0-----:R-:W-:Y:S01]  /*2240*/  IMAD R35, R48, 0xa, RZ ;  /* 0x0000000a30237824 */ /* 0x001fe200078e02ff */
[----:B------:R-:W-:Y:S01]  /*2250*/  STG.E.U8 desc[UR6][R12.64+0x13], R0 ;  /* 0x000013000c007986 */ /* 0x000fe2000c101106 */
[----:B------:R-:W-:-:S02]  /*2260*/  VIADD R48, R34, 0x5b ;  /* 0x0000005b22307836 */ /* 0x000fc40000000000 */
[----:B------:R-:W-:Y:S01]  /*2270*/  IMAD.MOV R49, RZ, RZ, -R35 ;  /* 0x000000ffff317224 */ /* 0x000fe200078e0a23 */
[----:B------:R-:W-:Y:S02]  /*2280*/  STG.E.U8 desc[UR6][R12.64+0x27], R33 ;  /* 0x000027210c007986 */ /* 0x000fe4000c101106 */
[----:B------:R-:W-:Y:S01]  /*2290*/  LOP3.LUT R35, R48, R19, RZ, 0x3c, !PT ;  /* 0x0000001330237212 */ /* 0x000fe200078e3cff */
[----:B------:R-:W-:Y:S01]  /*22a0*/  IMAD R48, R47, 0xcd, RZ ;  /* 0x000000cd2f307824 */ /* 0x000fe200078e02ff */
[----:B------:R-:W-:Y:S01]  /*22b0*/  PRMT R49, R49, 0x7710, RZ ;  /* 0x0000771031317816 */ /* 0x000fe200000000ff */
[----:B------:R-:W-:Y:S01]  /*22c0*/  VIADD R47, R34, 0x68 ;  /* 0x00000068222f7836 */ /* 0x000fe20000000000 */
[----:B------:R-:W-:Y:S02]  /*22d0*/  STG.E.U8 desc[UR6][R12.64+0x12], R39 ;  /* 0x000012270c007986 */ /* 0x000fe4000c101106 */
[----:B------:R-:W-:Y:S01]  /*22e0*/  SHF.R.U32.HI R48, RZ, 0xb, R48 ;  /* 0x0000000bff307819 */ /* 0x000fe20000011630 */
[----:B------:R-:W-:Y:S01]  /*22f0*/  IMAD.IADD R19, R6, 0x1, R49 ;  /* 0x0000000106137824 */ /* 0x000fe200078e0231 */
[----:B------:R-:W-:Y:S01]  /*2300*/  LOP3.LUT R49, R16, 0xff, RZ, 0xc0, !PT ;  /* 0x000000ff10317812 */ /* 0x000fe200078ec0ff */
[----:B------:R0:W-:Y:S01]  /*2310*/  STG.E.U8 desc[UR6][R12.64+0x28], R35 ;  /* 0x000028230c007986 */ /* 0x0001e2000c101106 */
[----:B------:R-:W-:-:S02]  /*2320*/  PRMT R48, R48, 0x9910, RZ ;  /* 0x0000991030307816 */ /* 0x000fc400000000ff */
[----:B------:R-:W-:Y:S01]  /*2330*/  LOP3.LUT R47, R47, R6, RZ, 0x3c, !PT ;  /* 0x000000062f2f7212 */ /* 0x000fe200078e3cff */
[----:B------:R-:W-:Y:S01]  /*2340*/  IMAD R49, R49, 0xcd, RZ ;  /* 0x000000cd31317824 */ /* 0x000fe200078e02ff */
[----:B------:R-:W-:Y:S01]  /*2350*/  STG.E.U8 desc[UR6][R12.64+0x7a], R9 ;  /* 0x00007a090c007986 */ /* 0x000fe2000c101106 */
[----:B------:R-:W-:Y:S01]  /*2360*/  IMAD.MOV.U32 R6, RZ, RZ, R48 ;  /* 0x000000ffff067224 */ /* 0x000fe200078e0030 */
[----:B------:R-:W-:Y:S02]  /*2370*/  LOP3.LUT R48, R7, 0xff, RZ, 0xc0, !PT ;  /* 0x000000ff07307812 */ /* 0x000fe400078ec0ff */
[----:B------:R-:W-:Y:S01]  /*2380*/  SHF.R.U32.HI R49, RZ, 0xb, R49 ;  /* 0x0000000bff317819 */ /* 0x000fe20000011631 */
[----:B------:R1:W-:Y:S01]  /*2390*/  STG.E.U8 desc[UR6][R12.64+0x29], R47 ;  /* 0x0000292f0c007986 */ /* 0x0003e2000c101106 */
[----:B------:R-:W-:Y:S01]  /*23a0*/  IMAD R6, R6, 0xa, RZ ;  /* 0x0000000a06067824 */ /* 0x000fe200078e02ff */
[----:B------:R-:W-:Y:S01]  /*23b0*/  LOP3.LUT R19, R19, 0x30, RZ, 0xfc, !PT ;  /* 0x0000003013137812 */ /* 0x000fe200078efcff */
[----:B0-----:R-:W-:Y:S01]  /*23c0*/  IMAD R35, R50, 0xcd, RZ ;  /* 0x000000cd32237824 */ /* 0x001fe200078e02ff */
[----:B------:R-:W-:Y:S01]  /*23d0*/  STG.E.U8 desc[UR6][R12.64+0x82], R11 ;  /* 0x0000820b0c007986 */ /* 0x000fe2000c101106 */
[----:B------:R-:W-:-:S02]  /*23e0*/  IMAD R33, R48, 0xcd, RZ ;  /* 0x000000cd30217824 */ /* 0x000fc400078e02ff */
[----:B------:R-:W-:Y:S01]  /*23f0*/  VIADD R48, R34, 0x75 ;  /* 0x0000007522307836 */ /* 0x000fe20000000000 */
[----:B------:R-:W-:Y:S01]  /*2400*/  LOP3.LUT R35, R35, 0xffff, RZ, 0xc0, !PT ;  /* 0x0000ffff23237812 */ /* 0x000fe200078ec0ff */
[----:B------:R-:W-:Y:S01]  /*2410*/  IMAD.MOV R6, RZ, RZ, -R6 ;  /* 0x000000ffff067224 */ /* 0x000fe200078e0a06 */
[----:B------:R-:W-:Y:S01]  /*2420*/  SHF.R.U32.HI R33, RZ, 0xb, R33 ;  /* 0x0000000bff217819 */ /* 0x000fe20000011621 */
[----:B------:R0:W-:Y:S01]  /*2430*/  STG.E.U8 desc[UR6][R12.64+0x79], R15 ;  /* 0x0000790f0c007986 */ /* 0x0001e2000c101106 */
[----:B-1----:R-:W-:Y:S02]  /*2440*/  PRMT R47, R49, 0x9910, RZ ;  /* 0x00009910312f7816 */ /* 0x002fe400000000ff */
[----:B------:R-:W-:Y:S01]  /*2450*/  SHF.R.U32.HI R49, RZ, 0xb, R35 ;  /* 0x0000000bff317819 */ /* 0x000fe20000011623 */
[----:B------:R-:W-:Y:S01]  /*2460*/  STG.E.U8 desc[UR6][R12.64+0x6a], R5 ;  /* 0x00006a050c007986 */ /* 0x000fe2000c101106 */
[----:B------:R-:W-:Y:S01]  /*2470*/  LOP3.LUT R35, R48, R45, RZ, 0x3c, !PT ;  /* 0x0000002d30237212 */ /* 0x000fe200078e3cff */
[----:B------:R-:W-:Y:S01]  /*2480*/  IMAD R47, R47, 0xa, RZ ;  /* 0x0000000a2f2f7824 */ /* 0x000fe200078e02ff */
[----:B------:R-:W-:Y:S01]  /*2490*/  PRMT R49, R49, 0x9910, RZ ;  /* 0x0000991031317816 */ /* 0x000fe200000000ff */
[----:B------:R-:W-:Y:S01]  /*24a0*/  STG.E.U8 desc[UR6][R12.64+0x8a], R5 ;  /* 0x00008a050c007986 */ /* 0x000fe2000c101106 */
[----:B------:R-:W-:Y:S01]  /*24b0*/  PRMT R6, R6, 0x7710, RZ ;  /* 0x0000771006067816 */ /* 0x000fe200000000ff */
[----:B------:R-:W-:-:S02]  /*24c0*/  IMAD.MOV R48, RZ, RZ, -R47 ;  /* 0x000000ffff307224 */ /* 0x000fc400078e0a2f */
[----:B------:R-:W-:Y:S01]  /*24d0*/  IMAD.MOV.U32 R47, RZ, RZ, R49 ;  /* 0x000000ffff2f7224 */ /* 0x000fe200078e0031 */
[----:B------:R-:W-:Y:S01]  /*24e0*/  PRMT R49, R33, 0x9910, RZ ;  /* 0x0000991021317816 */ /* 0x000fe200000000ff */
[----:B------:R-:W-:Y:S01]  /*24f0*/  IMAD.IADD R6, R45, 0x1, R6 ;  /* 0x000000012d067824 */ /* 0x000fe200078e0206 */
[----:B------:R-:W-:Y:S01]  /*2500*/  PRMT R33, R48, 0x7710, RZ ;  /* 0x0000771030217816 */ /* 0x000fe200000000ff */
[----:B------:R-:W-:Y:S01]  /*2510*/  IMAD R47, R47, 0xa, RZ ;  /* 0x0000000a2f2f7824 */ /* 0x000fe200078e02ff */
[----:B------:R1:W-:Y:S01]  /*2520*/  STG.E.U8 desc[UR6][R12.64+0x2a], R35 ;  /* 0x00002a230c007986 */ /* 0x0003e2000c101106 */
[----:B------:R-:W-:Y:S01]  /*2530*/  VIADD R45, R34, 0xffffff82 ;  /* 0xffffff82222d7836 */ /* 0x000fe20000000000 */
[----:B------:R-:W-:Y:S01]  /*2540*/  LOP3.LUT R9, R6, 0x30, RZ, 0xfc, !PT ;  /* 0x0000003006097812 */ /* 0x000fe200078efcff */
[----:B------:R-:W-:Y:S01]  /*2550*/  IMAD.MOV.U32 R48, RZ, RZ, R49 ;  /* 0x000000ffff307224 */ /* 0x000fe200078e0031 */
[----:B------:R-:W-:Y:S01]  /*2560*/  LOP3.LUT R49, R30, 0xff, RZ, 0xc0, !PT ;  /* 0x000000ff1e317812 */ /* 0x000fe200078ec0ff */
[----:B------:R-:W-:Y:S01]  /*2570*/  IMAD.MOV R47, RZ, RZ, -R47 ;  /* 0x000000ffff2f7224 */ /* 0x000fe200078e0a2f */
[----:B------:R-:W-:Y:S01]  /*2580*/  LOP3.LUT R45, R45, R16, RZ, 0x3c, !PT ;  /* 0x000000102d2d7212 */ /* 0x000fe200078e3cff */
[----:B------:R-:W-:Y:S01]  /*2590*/  IMAD.IADD R33, R16, 0x1, R33 ;  /* 0x0000000110217824 */ /* 0x000fe200078e0221 */
[----:B------:R-:W-:Y:S01]  /*25a0*/  STG.E.U8 desc[UR6][R12.64+0x6e], R9 ;  /* 0x00006e090c007986 */ /* 0x000fe2000c101106 */
[----:B------:R-:W-:Y:S01]  /*25b0*/  IMAD R16, R48, 0xa, RZ ;  /* 0x0000000a30107824 */ /* 0x000fe200078e02ff */
[----:B------:R-:W-:Y:S01]  /*25c0*/  PRMT R50, R47, 0x7710, RZ ;  /* 0x000077102f327816 */ /* 0x000fe200000000ff */
[----:B------:R-:W-:Y:S01]  /*25d0*/  VIADD R48, R34, 0xffffff8f ;  /* 0xffffff8f22307836 */ /* 0x000fe20000000000 */
[----:B------:R2:W-:Y:S01]  /*25e0*/  STG.E.U8 desc[UR6][R12.64+0x2b], R45 ;  /* 0x00002b2d0c007986 */ /* 0x0005e2000c101106 */
[----:B------:R-:W-:Y:S01]  /*25f0*/  IMAD.MOV R52, RZ, RZ, -R16 ;  /* 0x000000ffff347224 */ /* 0x000fe200078e0a10 */
[----:B0-----:R-:W-:Y:S01]  /*2600*/  LOP3.LUT R15, R26, 0x30, RZ, 0xfc, !PT ;  /* 0x000000301a0f7812 */ /* 0x001fe200078efcff */
[----:B------:R-:W-:Y:S01]  /*2610*/  IMAD.IADD R16, R17, 0x1, R50 ;  /* 0x0000000111107824 */ /* 0x000fe200078e0232 */
[----:B------:R-:W-:Y:S01]  /*2620*/  LOP3.LUT R47, R48, R17, RZ, 0x3c, !PT ;  /* 0x00000011302f7212 */ /* 0x000fe200078e3cff */
[----:B------:R-:W-:Y:S01]  /*2630*/  IMAD R50, R49, 0xcd, RZ ;  /* 0x000000cd31327824 */ /* 0x000fe200078e02ff */
[----:B------:R-:W-:Y:S01]  /*2640*/  PRMT R52, R52, 0x7710, RZ ;  /* 0x0000771034347816 */ /* 0x000fe200000000ff */
[----:B------:R-:W-:Y:S01]  /*2650*/  VIADD R48, R34, 0xffffff9c ;  /* 0xffffff9c22307836 */ /* 0x000fe20000000000 */
[----:B------:R-:W-:Y:S01]  /*2660*/  STG.E.U8 desc[UR6][R12.64+0x8e], R9 ;  /* 0x00008e090c007986 */ /* 0x000fe2000c101106 */
[----:B-1----:R-:W-:Y:S01]  /*2670*/  IMAD R35, R51, 0xcd, RZ ;  /* 0x000000cd33237824 */ /* 0x002fe200078e02ff */
[----:B------:R-:W-:Y:S01]  /*2680*/  SHF.R.U32.HI R50, RZ, 0xb, R50 ;  /* 0x0000000bff327819 */ /* 0x000fe20000011632 */
[----:B------:R-:W-:Y:S01]  /*2690*/  IMAD.IADD R17, R7, 0x1, R52 ;  /* 0x0000000107117824 */ /* 0x000fe200078e0234 */
[----:B------:R-:W-:Y:S01]  /*26a0*/  LOP3.LUT R49, R48, R7, RZ, 0x3c, !PT ;  /* 0x0000000730317212 */ /* 0x000fe200078e3cff */
[----:B------:R0:W-:Y:S01]  /*26b0*/  STG.E.U8 desc[UR6][R12.64+0x2c], R47 ;  /* 0x00002c2f0c007986 */ /* 0x0001e2000c101106 */
[----:B------:R-:W-:Y:S01]  /*26c0*/  LOP3.LUT R7, R8, 0xff, RZ, 0xc0, !PT ;  /* 0x000000ff08077812 */ /* 0x000fe200078ec0ff */
[----:B------:R-:W-:Y:S01]  /*26d0*/  VIADD R51, R34, 0xffffffd0 ;  /* 0xffffffd022337836 */ /* 0x000fe20000000000 */
[----:B------:R-:W-:Y:S01]  /*26e0*/  PRMT R50, R50, 0x9910, RZ ;  /* 0x0000991032327816 */ /* 0x000fe200000000ff */
[----:B------:R1:W-:Y:S01]  /*26f0*/  STG.E.U8 desc[UR6][R12.64+0x2d], R49 ;  /* 0x00002d310c007986 */ /* 0x0003e2000c101106 */
[----:B------:R-:W-:Y:S01]  /*2700*/  LOP3.LUT R48, R2, 0xff, RZ, 0xc0, !PT ;  /* 0x000000ff02307812 */ /* 0x000fe200078ec0ff */
[----:B--2---:R-:W-:Y:S01]  /*2710*/  IMAD R45, R7, 0xcd, RZ ;  /* 0x000000cd072d7824 */ /* 0x004fe200078e02ff */
[----:B------:R-:W-:Y:S01]  /*2720*/  LOP3.LUT R35, R35, 0xffff, RZ, 0xc0, !PT ;  /* 0x0000ffff23237812 */ /* 0x000fe200078ec0ff */
[----:B------:R-:W-:Y:S01]  /*2730*/  IMAD R7, R50, 0xa, RZ ;  /* 0x0000000a32077824 */ /* 0x000fe200078e02ff */
[----:B------:R-:W-:Y:S01]  /*2740*/  LOP3.LUT R51, R51, R8, RZ, 0x3c, !PT ;  /* 0x0000000833337212 */ /* 0x000fe200078e3cff */
[----:B------:R-:W-:Y:S01]  /*2750*/  IMAD R48, R48, 0xcd, RZ ;  /* 0x000000cd30307824 */ /* 0x000fe200078e02ff */
[----:B------:R-:W-:Y:S01]  /*2760*/  SHF.R.U32.HI R45, RZ, 0xb, R45 ;  /* 0x0000000bff2d7819 */ /* 0x000fe2000001162d */
[----:B------:R-:W-:Y:S01]  /*2770*/  IMAD.MOV R7, RZ, RZ, -R7 ;  /* 0x000000ffff077224 */ /* 0x000fe200078e0a07 */
[----:B0-----:R-:W-:Y:S01]  /*2780*/  SHF.R.U32.HI R47, RZ, 0xb, R35 ;  /* 0x0000000bff2f7819 */ /* 0x001fe20000011623 */
[----:B------:R-:W-:Y:S01]  /*2790*/  VIADD R35, R34, 0xffffffa9 ;  /* 0xffffffa922237836 */ /* 0x000fe20000000000 */
[----:B------:R-:W-:Y:S01]  /*27a0*/  SHF.R.U32.HI R48, RZ, 0xb, R48 ;  /* 0x0000000bff307819 */ /* 0x000fe20000011630 */
[----:B------:R-:W-:Y:S01]  /*27b0*/  STG.E.U8 desc[UR6][R12.64+0x31], R51 ;  /* 0x000031330c007986 */ /* 0x000fe2000c101106 */
[----:B------:R-:W-:-:S02]  /*27c0*/  PRMT R7, R7, 0x7710, RZ ;  /* 0x0000771007077816 */ /* 0x000fc400000000ff */
[----:B------:R-:W-:Y:S01]  /*27d0*/  PRMT R47, R47, 0x9910, RZ ;  /* 0x000099102f2f7816 */ /* 0x000fe200000000ff */
[----:B------:R-:W-:Y:S01]  /*27e0*/  STG.E.U8 desc[UR6][R12.64+0x7f], R37 ;  /* 0x00007f250c007986 */ /* 0x000fe2000c101106 */
[----:B------:R-:W-:Y:S01]  /*27f0*/  PRMT R48, R48, 0x9910, RZ ;  /* 0x0000991030307816 */ /* 0x000fe200000000ff */
[----:B------:R-:W-:Y:S01]  /*2800*/  IMAD.IADD R7, R30, 0x1, R7 ;  /* 0x000000011e077824 */ /* 0x000fe200078e0207 */
[----:B------:R-:W-:Y:S01]  /*2810*/  LOP3.LUT R35, R35, R30, RZ, 0x3c, !PT ;  /* 0x0000001e23237212 */ /* 0x000fe200078e3cff */
[----:B------:R-:W-:Y:S01]  /*2820*/  IMAD.MOV.U32 R30, RZ, RZ, R47 ;  /* 0x000000ffff1e7224 */ /* 0x000fe200078e002f */
[----:B-1----:R-:W-:Y:S01]  /*2830*/  PRMT R49, R45, 0x9910, RZ ;  /* 0x000099102d317816 */ /* 0x002fe200000000ff */
[----:B------:R-:W-:Y:S01]  /*2840*/  IMAD R45, R48, 0xa, RZ ;  /* 0x0000000a302d7824 */ /* 0x000fe200078e02ff */
[----:B------:R-:W-:Y:S01]  /*2850*/  PRMT R52, R0, 0x9910, RZ ;  /* 0x0000991000347816 */ /* 0x000fe200000000ff */
[----:B------:R-:W-:Y:S01]  /*2860*/  IMAD R30, R30, 0xa, RZ ;  /* 0x0000000a1e1e7824 */ /* 0x000fe200078e02ff */
[----:B------:R0:W-:Y:S01]  /*2870*/  STG.E.U8 desc[UR6][R12.64+0x2e], R35 ;  /* 0x00002e230c007986 */ /* 0x0001e2000c101106 */
[----:B------:R-:W-:Y:S01]  /*2880*/  IMAD.MOV.U32 R47, RZ, RZ, R49 ;  /* 0x000000ffff2f7224 */ /* 0x000fe200078e0031 */
[----:B------:R-:W-:Y:S01]  /*2890*/  LOP3.LUT R7, R7, 0x30, RZ, 0xfc, !PT ;  /* 0x0000003007077812 */ /* 0x000fe200078efcff */
[----:B------:R-:W-:Y:S01]  /*28a0*/  IMAD.MOV R49, RZ, RZ, -R45 ;  /* 0x000000ffff317224 */ /* 0x000fe200078e0a2d */
[----:B------:R-:W-:Y:S01]  /*28b0*/  LOP3.LUT R33, R33, 0x30, RZ, 0xfc, !PT ;  /* 0x0000003021217812 */ /* 0x000fe200078efcff */
[----:B------:R-:W-:Y:S01]  /*28c0*/  IMAD.MOV R50, RZ, RZ, -R30 ;  /* 0x000000ffff327224 */ /* 0x000fe200078e0a1e */
[----:B------:R-:W-:Y:S01]  /*28d0*/  LOP3.LUT R17, R17, 0x30, RZ, 0xfc, !PT ;  /* 0x0000003011117812 */ /* 0x000fe200078efcff */
[----:B------:R-:W-:Y:S01]  /*28e0*/  IMAD R45, R47, 0xa, RZ ;  /* 0x0000000a2f2d7824 */ /* 0x000fe200078e02ff */
[----:B------:R-:W-:Y:S01]  /*28f0*/  PRMT R49, R49, 0x7710, RZ ;  /* 0x0000771031317816 */ /* 0x000fe200000000ff */
[----:B------:R-:W-:Y:S01]  /*2900*/  VIADD R47, R34, 0xffffffb6 ;  /* 0xffffffb6222f7836 */ /* 0x000fe20000000000 */
[----:B------:R-:W-:Y:S01]  /*2910*/  PRMT R50, R50, 0x7710, RZ ;  /* 0x0000771032327816 */ /* 0x000fe200000000ff */
[----:B------:R-:W-:Y:S01]  /*2920*/  VIADD R48, R34, 0xffffffc3 ;  /* 0xffffffc322307836 */ /* 0x000fe20000000000 */
[----:B------:R-:W-:Y:S01]  /*2930*/  STG.E.U8 desc[UR6][R12.64+0x72], R7 ;  /* 0x000072070c007986 */ /* 0x000fe2000c101106 */
[----:B------:R-:W-:Y:S01]  /*2940*/  IMAD.IADD R30, R2, 0x1, R49 ;  /* 0x00000001021e7824 */ /* 0x000fe200078e0231 */
[----:B------:R-:W-:Y:S01]  /*2950*/  LOP3.LUT R47, R47, R2, RZ, 0x3c, !PT ;  /* 0x000000022f2f7212 */ /* 0x000fe200078e3cff */
[----:B------:R-:W-:Y:S01]  /*2960*/  IMAD.IADD R2, R3, 0x1, R50 ;  /* 0x0000000103027824 */ /* 0x000fe200078e0232 */
[----:B------:R-:W-:Y:S01]  /*2970*/  LOP3.LUT R50, R4, 0xff, RZ, 0xc0, !PT ;  /* 0x000000ff04327812 */ /* 0x000fe200078ec0ff */
[----:B------:R-:W-:Y:S01]  /*2980*/  IMAD.MOV R45, RZ, RZ, -R45 ;  /* 0x000000ffff2d7224 */ /* 0x000fe200078e0a2d */
[----:B------:R-:W-:Y:S01]  /*2990*/  LOP3.LUT R49, R48, R3, RZ, 0x3c, !PT ;  /* 0x0000000330317212 */ /* 0x000fe200078e3cff */
[----:B0-----:R-:W-:Y:S01]  /*29a0*/  IMAD R35, R52, 0xcd, RZ ;  /* 0x000000cd34237824 */ /* 0x001fe200078e02ff */
[----:B------:R-:W-:Y:S01]  /*29b0*/  PRMT R48, R4, 0x7632, R48 ;  /* 0x0000763204307816 */ /* 0x000fe20000000030 */
[----:B------:R-:W-:Y:S01]  /*29c0*/  IMAD R50, R50, 0xcd, RZ ;  /* 0x000000cd32327824 */ /* 0x000fe200078e02ff */
[----:B------:R-:W-:Y:S01]  /*29d0*/  PRMT R45, R45, 0x7710, RZ ;  /* 0x000077102d2d7816 */ /* 0x000fe200000000ff */
[----:B------:R0:W-:Y:S01]  /*29e0*/  STG.E.U8 desc[UR6][R12.64+0x2f], R47 ;  /* 0x00002f2f0c007986 */ /* 0x0001e2000c101106 */
[----:B------:R-:W-:Y:S01]  /*29f0*/  LOP3.LUT R3, R48, 0xff, RZ, 0xc0, !PT ;  /* 0x000000ff30037812 */ /* 0x000fe200078ec0ff */
[----:B------:R-:W-:Y:S01]  /*2a00*/  IMAD.MOV.U32 R52, RZ, RZ, 0x32 ;  /* 0x00000032ff347424 */ /* 0x000fe200078e00ff */
[----:B------:R-:W-:Y:S01]  /*2a10*/  SHF.R.U32.HI R50, RZ, 0xb, R50 ;  /* 0x0000000bff327819 */ /* 0x000fe20000011632 */
[----:B------:R-:W-:Y:S01]  /*2a20*/  IMAD.IADD R45, R8, 0x1, R45 ;  /* 0x00000001082d7824 */ /* 0x000fe200078e022d */
[----:B------:R1:W-:Y:S01]  /*2a30*/  STG.E.U8 desc[UR6][R12.64+0x30], R49 ;  /* 0x000030310c007986 */ /* 0x0003e2000c101106 */
[----:B------:R-:W-:Y:S01]  /*2a40*/  IMAD R3, R3, 0xcd, RZ ;  /* 0x000000cd03037824 */ /* 0x000fe200078e02ff */
[----:B------:R-:W-:-:S02]  /*2a50*/  PRMT R50, R50, 0x9910, RZ ;  /* 0x0000991032327816 */ /* 0x000fc400000000ff */
[----:B------:R-:W-:Y:S01]  /*2a60*/  LOP3.LUT R11, R30, 0x30, RZ, 0xfc, !PT ;  /* 0x000000301e0b7812 */ /* 0x000fe200078efcff */
[----:B------:R2:W-:Y:S01]  /*2a70*/  STG.E.U8 desc[UR6][R12.64+0x55], R52 ;  /* 0x000055340c007986 */ /* 0x0005e2000c101106 */
[----:B------:R-:W-:Y:S01]  /*2a80*/  SHF.R.U32.HI R3, RZ, 0xb, R3 ;  /* 0x0000000bff037819 */ /* 0x000fe20000011603 */
[----:B------:R-:W-:Y:S01]  /*2a90*/  IMAD.MOV.U32 R8, RZ, RZ, R50 ;  /* 0x000000ffff087224 */ /* 0x000fe200078e0032 */
[----:B0-----:R-:W-:Y:S01]  /*2aa0*/  LOP3.LUT R47, R35, 0xffff, RZ, 0xc0, !PT ;  /* 0x0000ffff232f7812 */ /* 0x001fe200078ec0ff */
[----:B------:R0:W-:Y:S01]  /*2ab0*/  STG.E.U8 desc[UR6][R12.64+0x92], R7 ;  /* 0x000092070c007986 */ /* 0x0001e2000c101106 */
[----:B------:R-:W-:Y:S01]  /*2ac0*/  PRMT R50, R3, 0x9910, RZ ;  /* 0x0000991003327816 */ /* 0x000fe200000000ff */
[----:B------:R-:W-:Y:S01]  /*2ad0*/  IMAD R3, R8, 0xa, RZ ;  /* 0x0000000a08037824 */ /* 0x000fe200078e02ff */
[----:B------:R-:W-:Y:S01]  /*2ae0*/  SHF.R.U32.HI R47, RZ, 0xb, R47 ;  /* 0x0000000bff2f7819 */ /* 0x000fe2000001162f */
[----:B------:R-:W-:Y:S01]  /*2af0*/  STG.E.U8 desc[UR6][R12.64+0x73], R11 ;  /* 0x0000730b0c007986 */ /* 0x000fe2000c101106 */
[----:B------:R-:W-:Y:S01]  /*2b00*/  LOP3.LUT R45, R45, 0x30, RZ, 0xfc, !PT ;  /* 0x000000302d2d7812 */ /* 0x000fe200078efcff */
[----:B------:R-:W-:Y:S01]  /*2b10*/  IMAD.MOV.U32 R8, RZ, RZ, R50 ;  /* 0x000000ffff087224 */ /* 0x000fe200078e0032 */
[----:B------:R-:W-:Y:S01]  /*2b20*/  SHF.R.U32.HI R50, RZ, 0x18, R4 ;  /* 0x00000018ff327819 */ /* 0x000fe20000011604 */
[----:B------:R-:W-:Y:S01]  /*2b30*/  IMAD.MOV R53, RZ, RZ, -R3 ;  /* 0x000000ffff357224 */ /* 0x000fe200078e0a03 */
[----:B-1----:R-:W-:Y:S01]  /*2b40*/  PRMT R49, R47, 0x9910, RZ ;  /* 0x000099102f317816 */ /* 0x002fe200000000ff */
[----:B------:R-:W-:Y:S01]  /*2b50*/  IMAD R3, R8, 0xa, RZ ;  /* 0x0000000a08037824 */ /* 0x000fe200078e02ff */
[----:B------:R1:W-:Y:S01]  /*2b60*/  STG.E.U8 desc[UR6][R12.64+0x93], R11 ;  /* 0x0000930b0c007986 */ /* 0x0003e2000c101106 */
[----:B--2---:R-:W-:Y:S01]  /*2b70*/  IMAD.MOV.U32 R52, RZ, RZ, 0x35 ;  /* 0x00000035ff347424 */ /* 0x004fe200078e00ff */
[----:B------:R-:W-:Y:S01]  /*2b80*/  PRMT R53, R53, 0x7710, RZ ;  /* 0x0000771035357816 */ /* 0x000fe200000000ff */
[----:B------:R-:W-:Y:S01]  /*2b90*/  IMAD.MOV R8, RZ, RZ, -R3 ;  /* 0x000000ffff087224 */ /* 0x000fe200078e0a03 */
[----:B0-----:R-:W-:Y:S01]  /*2ba0*/  LOP3.LUT R7, R18, 0x30, RZ, 0xfc, !PT ;  /* 0x0000003012077812 */ /* 0x001fe200078efcff */
[----:B------:R-:W-:Y:S02]  /*2bb0*/  STG.E.U8 desc[UR6][R12.64+0x81], R41 ;  /* 0x000081290c007986 */ /* 0x000fe4000c101106 */
[----:B------:R-:W-:Y:S01]  /*2bc0*/  IMAD.IADD R3, R4, 0x1, R53 ;  /* 0x0000000104037824 */ /* 0x000fe200078e0235 */
[----:B------:R-:W-:Y:S01]  /*2bd0*/  PRMT R53, R8, 0x7710, RZ ;  /* 0x0000771008357816 */ /* 0x000fe200000000ff */
[----:B------:R-:W-:Y:S01]  /*2be0*/  STG.E.U8 desc[UR6][R12.64+0x65], R52 ;  /* 0x000065340c007986 */ /* 0x000fe2000c101106 */
[----:B-1----:R-:W-:-:S03]  /*2bf0*/  LOP3.LUT R11, R2, 0x30, RZ, 0xfc, !PT ;  /* 0x00000030020b7812 */ /* 0x002fc600078efcff */
[----:B------:R-:W-:Y:S01]  /*2c00*/  IMAD.IADD R8, R48, 0x1, R53 ;  /* 0x0000000130087824 */ /* 0x000fe200078e0235 */
[----:B------:R-:W-:Y:S01]  /*2c10*/  PRMT R48, R50, 0x9910, RZ ;  /* 0x0000991032307816 */ /* 0x000fe200000000ff */
[----:B------:R-:W-:Y:S03]  /*2c20*/  STG.E.U8 desc[UR6][R12.64+0x83], R15 ;  /* 0x0000830f0c007986 */ /* 0x000fe6000c101106 */
[----:B------:R-:W-:Y:S01]  /*2c30*/  LOP3.LUT R5, R8, 0x30, RZ, 0xfc, !PT ;  /* 0x0000003008057812 */ /* 0x000fe200078efcff */
[----:B------:R-:W-:Y:S01]  /*2c40*/  IMAD R48, R48, 0xcd, RZ ;  /* 0x000000cd30307824 */ /* 0x000fe200078e02ff */
[----:B------:R-:W-:Y:S04]  /*2c50*/  STG.E.U8 desc[UR6][R12.64+0x69], R29 ;  /* 0x0000691d0c007986 */ /* 0x000fe8000c101106 */
[----:B------:R-:W-:Y:S01]  /*2c60*/  LOP3.LUT R48, R48, 0xffff, RZ, 0xc0, !PT ;  /* 0x0000ffff30307812 */ /* 0x000fe200078ec0ff */
[----:B------:R-:W-:Y:S03]  /*2c70*/  STG.E.U8 desc[UR6][R12.64+0x89], R29 ;  /* 0x0000891d0c007986 */ /* 0x000fe6000c101106 */
[----:B------:R-:W-:Y:S01]  /*2c80*/  SHF.R.U32.HI R48, RZ, 0xb, R48 ;  /* 0x0000000bff307819 */ /* 0x000fe20000011630 */
[----:B------:R-:W-:Y:S03]  /*2c90*/  STG.E.U8 desc[UR6][R12.64+0x6d], R19 ;  /* 0x00006d130c007986 */ /* 0x000fe6000c101106 */
[----:B------:R-:W-:Y:S01]  /*2ca0*/  PRMT R48, R48, 0x9910, RZ ;  /* 0x0000991030307816 */ /* 0x000fe200000000ff */
[----:B------:R-:W-:Y:S04]  /*2cb0*/  STG.E.U8 desc[UR6][R12.64+0x8d], R19 ;  /* 0x00008d130c007986 */ /* 0x000fe8000c101106 */
[----:B------:R-:W-:Y:S01]  /*2cc0*/  IMAD.MOV.U32 R4, RZ, RZ, R48 ;  /* 0x000000ffff047224 */ /* 0x000fe200078e0030 */
[----:B------:R-:W-:Y:S01]  /*2cd0*/  LOP3.LUT R48, R43, 0xff, RZ, 0xc0, !PT ;  /* 0x000000ff2b307812 */ /* 0x000fe200078ec0ff */
[----:B------:R-:W-:Y:S02]  /*2ce0*/  STG.E.U8 desc[UR6][R12.64+0x6f], R33 ;  /* 0x00006f210c007986 */ /* 0x000fe4000c101106 */
[----:B------:R-:W-:-:S02]  /*2cf0*/  IMAD R4, R4, 0xa, RZ ;  /* 0x0000000a04047824 */ /* 0x000fc400078e02ff */
[----:B------:R-:W-:Y:S01]  /*2d00*/  IMAD R48, R48, 0xcd, RZ ;  /* 0x000000cd30307824 */ /* 0x000fe200078e02ff */
[----:B------:R-:W-:Y:S01]  /*2d10*/  STG.E.U8 desc[UR6][R12.64+0x8f], R33 ;  /* 0x00008f210c007986 */ /* 0x000fe2000c101106 */
[----:B------:R-:W-:-:S03]  /*2d20*/  IMAD.MOV R4, RZ, RZ, -R4 ;  /* 0x000000ffff047224 */ /* 0x000fc600078e0a04 */
[----:B------:R-:W-:Y:S01]  /*2d30*/  SHF.R.U32.HI R48, RZ, 0xb, R48 ;  /* 0x0000000bff307819 */ /* 0x000fe20000011630 */
[----:B------:R-:W-:Y:S01]  /*2d40*/  STG.E.U8 desc[UR6][R12.64+0x71], R17 ;  /* 0x000071110c007986 */ /* 0x000fe2000c101106 */
[----:B------:R-:W-:Y:S02]  /*2d50*/  PRMT R53, R4, 0x7710, RZ ;  /* 0x0000771004357816 */ /* 0x000fe400000000ff */
[----:B------:R-:W-:Y:S01]  /*2d60*/  PRMT R48, R48, 0x9910, RZ ;  /* 0x0000991030307816 */ /* 0x000fe200000000ff */
[----:B------:R-:W-:Y:S02]  /*2d70*/  STG.E.U8 desc[UR6][R12.64+0x91], R17 ;  /* 0x000091110c007986 */ /* 0x000fe4000c101106 */
[----:B------:R-:W-:Y:S01]  /*2d80*/  IMAD.IADD R4, R50, 0x1, R53 ;  /* 0x0000000132047824 */ /* 0x000fe200078e0235 */
[----:B------:R-:W-:Y:S01]  /*2d90*/  LOP3.LUT R50, R39, 0xff, RZ, 0xc0, !PT ;  /* 0x000000ff27327812 */ /* 0x000fe200078ec0ff */
[----:B------:R-:W-:Y:S01]  /*2da0*/  IMAD.MOV.U32 R35, RZ, RZ, R48 ;  /* 0x000000ffff237224 */ /* 0x000fe200078e0030 */
[----:B------:R-:W-:Y:S03]  /*2db0*/  STG.E.U8 desc[UR6][R12.64+0x75], R45 ;  /* 0x0000752d0c007986 */ /* 0x000fe6000c101106 */
[----:B------:R-:W-:Y:S01]  /*2dc0*/  IMAD R50, R50, 0xcd, RZ ;  /* 0x000000cd32327824 */ /* 0x000fe200078e02ff */
[----:B------:R-:W-:Y:S01]  /*2dd0*/  STG.E.U8 desc[UR6][R12.64+0x95], R45 ;  /* 0x0000952d0c007986 */ /* 0x000fe2000c101106 */
[----:B------:R-:W-:-:S03]  /*2de0*/  IMAD R35, R35, 0xa, RZ ;  /* 0x0000000a23237824 */ /* 0x000fc600078e02ff */
[----:B------:R-:W-:Y:S01]  /*2df0*/  SHF.R.U32.HI R50, RZ, 0xb, R50 ;  /* 0x0000000bff327819 */ /* 0x000fe20000011632 */
[----:B------:R-:W-:Y:S03]  /*2e00*/  STG.E.U8 desc[UR6][R12.64+0x67], R5 ;  /* 0x000067050c007986 */ /* 0x000fe6000c101106 */
[----:B------:R-:W-:Y:S01]  /*2e10*/  PRMT R50, R50, 0x9910, RZ ;  /* 0x0000991032327816 */ /* 0x000fe200000000ff */
[----:B------:R-:W-:Y:S04]  /*2e20*/  STG.E.U8 desc[UR6][R12.64+0x87], R5 ;  /* 0x000087050c007986 */ /* 0x000fe8000c101106 */
[----:B------:R-:W-:Y:S01]  /*2e30*/  IMAD.MOV.U32 R48, RZ, RZ, R50 ;  /* 0x000000ffff307224 */ /* 0x000fe200078e0032 */
[----:B------:R-:W-:Y:S01]  /*2e40*/  STG.E.U8 desc[UR6][R12.64+0x7c], R21 ;  /* 0x00007c150c007986 */ /* 0x000fe2000c101106 */
[----:B------:R-:W-:-:S02]  /*2e50*/  IMAD.MOV R50, RZ, RZ, -R35 ;  /* 0x000000ffff327224 */ /* 0x000fc400078e0a23 */
[----:B------:R-:W-:Y:S01]  /*2e60*/  IMAD.MOV.U32 R35, RZ, RZ, R49 ;  /* 0x000000ffff237224 */ /* 0x000fe200078e0031 */
[----:B------:R-:W-:Y:S01]  /*2e70*/  STG.E.U8 desc[UR6][R12.64+0x80], R31 ;  /* 0x0000801f0c007986 */ /* 0x000fe2000c101106 */
[----:B------:R-:W-:Y:S01]  /*2e80*/  IMAD R47, R48, 0xa, RZ ;  /* 0x0000000a302f7824 */ /* 0x000fe200078e02ff */
[----:B------:R-:W-:Y:S01]  /*2e90*/  PRMT R50, R50, 0x7710, RZ ;  /* 0x0000771032327816 */ /* 0x000fe200000000ff */
[----:B------:R-:W-:Y:S01]  /*2ea0*/  IMAD R35, R35, 0xa, RZ ;  /* 0x0000000a23237824 */ /* 0x000fe200078e02ff */
[----:B------:R-:W-:Y:S01]  /*2eb0*/  STG.E.U8 desc[UR6][R12.64+0x84], R27 ;  /* 0x0000841b0c007986 */ /* 0x000fe2000c101106 */
[----:B------:R-:W-:Y:S02]  /*2ec0*/  IMAD.MOV R51, RZ, RZ, -R47 ;  /* 0x000000ffff337224 */ /* 0x000fe400078e0a2f */
[----:B------:R-:W-:Y:S01]  /*2ed0*/  VIADD R48, R34, 0xffffffdd ;  /* 0xffffffdd22307836 */ /* 0x000fe20000000000 */
[----:B------:R-:W-:Y:S01]  /*2ee0*/  STG.E.U8 desc[UR6][R12.64+0x6c], R7 ;  /* 0x00006c070c007986 */ /* 0x000fe2000c101106 */
[----:B------:R-:W-:-:S02]  /*2ef0*/  IMAD.IADD R47, R43, 0x1, R50 ;  /* 0x000000012b2f7824 */ /* 0x000fc400078e0232 */
[----:B------:R-:W-:Y:S01]  /*2f00*/  IMAD.MOV R35, RZ, RZ, -R35 ;  /* 0x000000ffff237224 */ /* 0x000fe200078e0a23 */
[----:B------:R-:W-:Y:S01]  /*2f10*/  LOP3.LUT R49, R48, R43, RZ, 0x3c, !PT ;  /* 0x0000002b30317212 */ /* 0x000fe200078e3cff */
[C---:B------:R-:W-:Y:S01]  /*2f20*/  VIADD R50, R34.reuse, 0xffffffea ;  /* 0xffffffea22327836 */ /* 0x040fe20000000000 */
[----:B------:R-:W-:Y:S01]  /*2f30*/  PRMT R48, R51, 0x7710, RZ ;  /* 0x0000771033307816 */ /* 0x000fe200000000ff */
[----:B------:R-:W-:Y:S01]  /*2f40*/  STG.E.U8 desc[UR6][R12.64+0x8c], R7 ;  /* 0x00008c070c007986 */ /* 0x000fe2000c101106 */
[----:B------:R-:W-:Y:S01]  /*2f50*/  PRMT R53, R35, 0x7710, RZ ;  /* 0x0000771023357816 */ /* 0x000fe200000000ff */
[----:B------:R-:W-:Y:S01]  /*2f60*/  VIADD R35, R34, 0xfffffff7 ;  /* 0xfffffff722237836 */ /* 0x000fe20000000000 */
[----:B------:R-:W-:Y:S01]  /*2f70*/  LOP3.LUT R51, R50, R39, RZ, 0x3c, !PT ;  /* 0x0000002732337212 */ /* 0x000fe200078e3cff */
[----:B------:R-:W-:Y:S01]  /*2f80*/  IMAD.MOV.U32 R50, RZ, RZ, 0x63 ;  /* 0x00000063ff327424 */ /* 0x000fe200078e00ff */
[----:B------:R0:W-:Y:S01]  /*2f90*/  STG.E.U8 desc[UR6][R12.64+0x32], R49 ;  /* 0x000032310c007986 */ /* 0x0001e2000c101106 */
[----:B------:R-:W-:Y:S01]  /*2fa0*/  IMAD.IADD R43, R0, 0x1, R53 ;  /* 0x00000001002b7824 */ /* 0x000fe200078e0235 */
[----:B------:R-:W-:Y:S01]  /*2fb0*/  LOP3.LUT R53, R35, R0, RZ, 0x3c, !PT ;  /* 0x0000000023357212 */ /* 0x000fe200078e3cff */
[----:B------:R-:W-:Y:S01]  /*2fc0*/  IMAD.IADD R48, R39, 0x1, R48 ;  /* 0x0000000127307824 */ /* 0x000fe200078e0230 */
[----:B------:R-:W-:Y:S01]  /*2fd0*/  PRMT R0, R50, 0x7610, R0 ;  /* 0x0000761032007816 */ /* 0x000fe20000000000 */
[----:B------:R-:W-:Y:S01]  /*2fe0*/  IMAD.MOV.U32 R35, RZ, RZ, RZ ;  /* 0x000000ffff237224 */ /* 0x000fe200078e00ff */
[----:B------:R1:W-:Y:S01]  /*2ff0*/  STG.E.U8 desc[UR6][R12.64+0x33], R51 ;  /* 0x000033330c007986 */ /* 0x0003e2000c101106 */
[----:B------:R-:W-:Y:S01]  /*3000*/  IMAD.MOV.U32 R39, RZ, RZ, 0x32 ;  /* 0x00000032ff277424 */ /* 0x000fe200078e00ff */
[----:B------:R-:W-:Y:S01]  /*3010*/  LOP3.LUT R9, R48, 0x30, RZ, 0xfc, !PT ;  /* 0x0000003030097812 */ /* 0x000fe200078efcff */
[----:B------:R-:W-:Y:S01]  /*3020*/  IMAD.MOV.U32 R50, RZ, RZ, 0x6e ;  /* 0x0000006eff327424 */ /* 0x000fe200078e00ff */
[----:B------:R2:W-:Y:S01]  /*3030*/  STG.E.64 desc[UR6][R12.64+0xa8], R34 ;  /* 0x0000a8220c007986 */ /* 0x0005e2000c101b06 */
[----:B------:R-:W-:Y:S01]  /*3040*/  LOP3.LUT R47, R47, 0x30, RZ, 0xfc, !PT ;  /* 0x000000302f2f7812 */ /* 0x000fe200078efcff */
[----:B0-----:R-:W-:Y:S01]  /*3050*/  IMAD.MOV.U32 R49, RZ, RZ, 0x4e ;  /* 0x0000004eff317424 */ /* 0x001fe200078e00ff */
[----:B------:R-:W-:Y:S01]  /*3060*/  LOP3.LUT R43, R43, 0x30, RZ, 0xfc, !PT ;  /* 0x000000302b2b7812 */ /* 0x000fe200078efcff */
[----:B------:R0:W-:Y:S01]  /*3070*/  STG.E.U8 desc[UR6][R12.64+0x42], R0 ;  /* 0x000042000c007986 */ /* 0x0001e2000c101106 */
[----:B-1----:R-:W-:-:S03]  /*3080*/  IMAD.MOV.U32 R51, RZ, RZ, 0x78 ;  /* 0x00000078ff337424 */ /* 0x002fc600078e00ff */
[----:B------:R1:W-:Y:S04]  /*3090*/  STG.E.U8 desc[UR6][R12.64+0x44], R50 ;  /* 0x000044320c007986 */ /* 0x0003e8000c101106 */
[----:B------:R-:W-:Y:S01]  /*30a0*/  STG.E.U8 desc[UR6][R12.64+0x46], R51 ;  /* 0x000046330c007986 */ /* 0x000fe2000c101106 */
[----:B--2---:R-:W-:Y:S01]  /*30b0*/  PRMT R35, R39, 0x7610, R35 ;  /* 0x0000761027237816 */ /* 0x004fe20000000023 */
[----:B------:R-:W-:Y:S02]  /*30c0*/  IMAD.MOV.U32 R39, RZ, RZ, 0x43 ;  /* 0x00000043ff277424 */ /* 0x000fe400078e00ff */
[----:B0-----:R-:W-:Y:S01]  /*30d0*/  IMAD.MOV.U32 R0, RZ, RZ, 0x43 ;  /* 0x00000043ff007424 */ /* 0x001fe200078e00ff */
[----:B------:R0:W-:Y:S04]  /*30e0*/  STG.E.U8 desc[UR6][R12.64+0x5a], R51 ;  /* 0x00005a330c007986 */ /* 0x0001e8000c101106 */
[----:B------:R2:W-:Y:S01]  /*30f0*/  STG.E.U8 desc[UR6][R12.64+0x41], R35 ;  /* 0x000041230c007986 */ /* 0x0005e2000c101106 */
[----:B-1----:R-:W-:Y:S01]  /*3100*/  PRMT R50, R0, 0x7610, R50 ;  /* 0x0000761000327816 */ /* 0x002fe20000000032 */
[----:B------:R-:W-:-:S02]  /*3110*/  IMAD.MOV.U32 R0, RZ, RZ, 0x59 ;  /* 0x00000059ff007424 */ /* 0x000fc400078e00ff */
[----:B------:R1:W-:Y:S01]  /*3120*/  STG.E.U8 desc[UR6][R12.64+0x43], R39 ;  /* 0x000043270c007986 */ /* 0x0003e2000c101106 */
[----:B0-----:R-:W-:-:S03]  /*3130*/  IMAD.MOV.U32 R51, RZ, RZ, 0x64 ;  /* 0x00000064ff337424 */ /* 0x001fc600078e00ff */
[----:B------:R-:W-:Y:S01]  /*3140*/  STG.E.U8 desc[UR6][R12.64+0x47], R0 ;  /* 0x000047000c007986 */ /* 0x000fe2000c101106 */
[----:B--2---:R-:W-:-:S03]  /*3150*/  IMAD.MOV.U32 R35, RZ, RZ, 0x63 ;  /* 0x00000063ff237424 */ /* 0x004fc600078e00ff */
[----:B------:R0:W-:Y:S02]  /*3160*/  STG.E.U8 desc[UR6][R12.64+0x5b], R0 ;  /* 0x00005b000c007986 */ /* 0x0001e4000c101106 */
[----:B-1----:R-:W-:Y:S01]  /*3170*/  PRMT R39, R35, 0x7610, R39 ;  /* 0x0000761023277816 */ /* 0x002fe20000000027 */
[----:B------:R-:W-:Y:S01]  /*3180*/  IMAD.MOV.U32 R35, RZ, RZ, 0x38 ;  /* 0x00000038ff237424 */ /* 0x000fe200078e00ff */
[----:B------:R1:W-:Y:S04]  /*3190*/  STG.E.U8 desc[UR6][R12.64+0x57], R50 ;  /* 0x000057320c007986 */ /* 0x0003e8000c101106 */
[----:B------:R-:W-:Y:S01]  /*31a0*/  STG.E.U8 desc[UR6][R12.64+0x48], R35 ;  /* 0x000048230c007986 */ /* 0x000fe2000c101106 */
[----:B0-----:R-:W-:Y:S01]  /*31b0*/  PRMT R0, R51, 0x7610, R0 ;  /* 0x0000761033007816 */ /* 0x001fe20000000000 */
[----:B------:R-:W-:-:S02]  /*31c0*/  IMAD.MOV.U32 R51, RZ, RZ, 0x33 ;  /* 0x00000033ff337424 */ /* 0x000fc400078e00ff */
[----:B------:R0:W-:Y:S01]  /*31d0*/  STG.E.U8 desc[UR6][R12.64+0x5c], R35 ;  /* 0x00005c230c007986 */ /* 0x0001e2000c101106 */
[----:B-1----:R-:W-:-:S03]  /*31e0*/  IMAD.MOV.U32 R50, RZ, RZ, 0x44 ;  /* 0x00000044ff327424 */ /* 0x002fc600078e00ff */
[----:B------:R-:W-:Y:S04]  /*31f0*/  STG.E.U8 desc[UR6][R12.64+0x45], R49 ;  /* 0x000045310c007986 */ /* 0x000fe8000c101106 */
[----:B------:R-:W-:Y:S01]  /*3200*/  STG.E.U8 desc[UR6][R12.64+0x4b], R50 ;  /* 0x00004b320c007986 */ /* 0x000fe2000c101106 */
[----:B0-----:R-:W-:Y:S01]  /*3210*/  PRMT R35, R51, 0x7610, R35 ;  /* 0x0000761033237816 */ /* 0x001fe20000000023 */
[----:B------:R-:W-:Y:S02]  /*3220*/  IMAD.MOV.U32 R51, RZ, RZ, 0x48 ;  /* 0x00000048ff337424 */ /* 0x000fe400078e00ff */
[----:B------:R0:W-:Y:S04]  /*3230*/  STG.E.U8 desc[UR6][R12.64+0x5f], R50 ;  /* 0x00005f320c007986 */ /* 0x0001e8000c101106 */
[----:B------:R-:W-:Y:S04]  /*3240*/  STG.E.U8 desc[UR6][R12.64+0x54], R49 ;  /* 0x000054310c007986 */ /* 0x000fe8000c101106 */
[----:B------:R1:W-:Y:S01]  /*3250*/  STG.E.U8 desc[UR6][R12.64+0x59], R49 ;  /* 0x000059310c007986 */ /* 0x0003e2000c101106 */
[----:B0-----:R-:W-:Y:S01]  /*3260*/  PRMT R50, R51, 0x7610, R50 ;  /* 0x0000761033327816 */ /* 0x001fe20000000032 */
[----:B------:R-:W-:-:S02]  /*3270*/  IMAD.MOV.U32 R51, RZ, RZ, 0x74 ;  /* 0x00000074ff337424 */ /* 0x000fc400078e00ff */
[----:B------:R0:W-:Y:S04]  /*3280*/  STG.E.U8 desc[UR6][R12.64+0x56], R39 ;  /* 0x000056270c007986 */ /* 0x0001e8000c101106 */
[----:B------:R2:W-:Y:S01]  /*3290*/  STG.E.U8 desc[UR6][R12.64+0x52], R51 ;  /* 0x000052330c007986 */ /* 0x0005e2000c101106 */
[----:B-1----:R-:W-:-:S03]  /*32a0*/  IMAD.MOV.U32 R49, RZ, RZ, 0x50 ;  /* 0x00000050ff317424 */ /* 0x002fc600078e00ff */
[----:B------:R1:W-:Y:S02]  /*32b0*/  STG.E.U8 desc[UR6][R12.64+0x34], R53 ;  /* 0x000034350c007986 */ /* 0x0003e4000c101106 */
[----:B0-----:R-:W-:Y:S01]  /*32c0*/  PRMT R39, R49, 0x7610, R39 ;  /* 0x0000761031277816 */ /* 0x001fe20000000027 */
[----:B------:R-:W-:Y:S01]  /*32d0*/  IMAD.MOV.U32 R49, RZ, RZ, 0x6f ;  /* 0x0000006fff317424 */ /* 0x000fe200078e00ff */
[----:B------:R-:W-:Y:S01]  /*32e0*/  STG.E.U8 desc[UR6][R12.64+0x4c], R0 ;  /* 0x00004c000c007986 */ /* 0x000fe2000c101106 */
[----:B--2---:R-:W-:Y:S02]  /*32f0*/  LOP3.LUT R51, R3, 0x30, RZ, 0xfc, !PT ;  /* 0x0000003003337812 */ /* 0x004fe400078efcff */
[----:B------:R-:W-:Y:S01]  /*3300*/  LOP3.LUT R3, R32, 0x30, RZ, 0xfc, !PT ;  /* 0x0000003020037812 */ /* 0x000fe200078efcff */
[----:B------:R-:W-:Y:S01]  /*3310*/  STG.E.U8 desc[UR6][R12.64+0x49], R39 ;  /* 0x000049270c007986 */ /* 0x000fe2000c101106 */
[----:B-1----:R-:W-:-:S03]  /*3320*/  IMAD.MOV.U32 R53, RZ, RZ, 0x6e ;  /* 0x0000006eff357424 */ /* 0x002fc600078e00ff */
[----:B------:R0:W-:Y:S04]  /*3330*/  STG.E.U8 desc[UR6][R12.64+0x5d], R39 ;  /* 0x00005d270c007986 */ /* 0x0001e8000c101106 */
[----:B------:R-:W-:Y:S04]  /*3340*/  STG.E.U8 desc[UR6][R12.64+0x4a], R49 ;  /* 0x00004a310c007986 */ /* 0x000fe8000c101106 */
[----:B------:R1:W-:Y:S04]  /*3350*/  STG.E.U8 desc[UR6][R12.64+0x5e], R49 ;  /* 0x00005e310c007986 */ /* 0x0003e8000c101106 */
[----:B------:R-:W-:Y:S01]  /*3360*/  STG.E.U8 desc[UR6][R12.64+0x6b], R3 ;  /* 0x00006b030c007986 */ /* 0x000fe2000c101106 */
[----:B0-----:R-:W-:-:S03]  /*3370*/  IMAD.MOV.U32 R39, RZ, RZ, 0x54 ;  /* 0x00000054ff277424 */ /* 0x001fc600078e00ff */
[----:B------:R0:W-:Y:S01]  /*3380*/  STG.E.U8 desc[UR6][R12.64+0x8b], R3 ;  /* 0x00008b030c007986 */ /* 0x0001e2000c101106 */
[----:B-1----:R-:W-:-:S03]  /*3390*/  IMAD.MOV.U32 R49, RZ, RZ, 0x73 ;  /* 0x00000073ff317424 */ /* 0x002fc600078e00ff */
[----:B------:R-:W-:Y:S04]  /*33a0*/  STG.E.U8 desc[UR6][R12.64+0x53], R0 ;  /* 0x000053000c007986 */ /* 0x000fe8000c101106 */
[----:B------:R1:W-:Y:S01]  /*33b0*/  STG.E.U8 desc[UR6][R12.64+0x60], R0 ;  /* 0x000060000c007986 */ /* 0x0003e2000c101106 */
[----:B0-----:R-:W-:-:S03]  /*33c0*/  LOP3.LUT R3, R14, 0x30, RZ, 0xfc, !PT ;  /* 0x000000300e037812 */ /* 0x001fc600078efcff */
[----:B------:R-:W-:Y:S04]  /*33d0*/  STG.E.U8 desc[UR6][R12.64+0x4d], R35 ;  /* 0x00004d230c007986 */ /* 0x000fe8000c101106 */
[----:B------:R0:W-:Y:S04]  /*33e0*/  STG.E.U8 desc[UR6][R12.64+0x61], R35 ;  /* 0x000061230c007986 */ /* 0x0001e8000c101106 */
[----:B------:R-:W-:Y:S01]  /*33f0*/  STG.E.U8 desc[UR6][R12.64+0x4e], R39 ;  /* 0x00004e270c007986 */ /* 0x000fe2000c101106 */
[----:B-1----:R-:W-:-:S03]  /*3400*/  IMAD.MOV.U32 R0, RZ, RZ, 0x39 ;  /* 0x00000039ff007424 */ /* 0x002fc600078e00ff */
[----:B------:R1:W-:Y:S04]  /*3410*/  STG.E.U8 desc[UR6][R12.64+0x62], R39 ;  /* 0x000062270c007986 */ /* 0x0003e8000c101106 */
[----:B------:R2:W-:Y:S01]  /*3420*/  STG.E.U8 desc[UR6][R12.64+0x4f], R49 ;  /* 0x00004f310c007986 */ /* 0x0005e2000c101106 */
[----:B0-----:R-:W-:-:S03]  /*3430*/  LOP3.LUT R35, R20, 0x30, RZ, 0xfc, !PT ;  /* 0x0000003014237812 */ /* 0x001fc600078efcff */
[----:B------:R-:W-:Y:S04]  /*3440*/  STG.E.U8 desc[UR6][R12.64+0x77], R9 ;  /* 0x000077090c007986 */ /* 0x000fe8000c101106 */
[----:B------:R0:W-:Y:S01]  /*3450*/  STG.E.U8 desc[UR6][R12.64+0x97], R9 ;  /* 0x000097090c007986 */ /* 0x0001e2000c101106 */
[----:B-1----:R-:W-:-:S03]  /*3460*/  LOP3.LUT R39, R28, 0x30, RZ, 0xfc, !PT ;  /* 0x000000301c277812 */ /* 0x002fc600078efcff */
[----:B------:R-:W-:Y:S01]  /*3470*/  STG.E.U8 desc[UR6][R12.64+0x66], R3 ;  /* 0x000066030c007986 */ /* 0x000fe2000c101106 */
[----:B--2---:R-:W-:-:S03]  /*3480*/  LOP3.LUT R49, R10, 0x30, RZ, 0xfc, !PT ;  /* 0x000000300a317812 */ /* 0x004fc600078efcff */
[----:B------:R1:W-:Y:S01]  /*3490*/  STG.E.U8 desc[UR6][R12.64+0x86], R3 ;  /* 0x000086030c007986 */ /* 0x0003e2000c101106 */
[----:B0-----:R-:W-:-:S03]  /*34a0*/  LOP3.LUT R9, R16, 0x30, RZ, 0xfc, !PT ;  /* 0x0000003010097812 */ /* 0x001fc600078efcff */
[----:B------:R0:W-:Y:S04]  /*34b0*/  STG.E.U8 desc[UR6][R12.64+0x58], R53 ;  /* 0x000058350c007986 */ /* 0x0001e8000c101106 */
[----:B------:R0:W-:Y:S01]  /*34c0*/  STG.E.U8 desc[UR6][R12.64+0x50], R50 ;  /* 0x000050320c007986 */ /* 0x0001e2000c101106 */
[----:B-1----:R-:W-:-:S03]  /*34d0*/  LOP3.LUT R3, R4, 0x30, RZ, 0xfc, !PT ;  /* 0x0000003004037812 */ /* 0x002fc600078efcff */
[----:B------:R0:W-:Y:S04]  /*34e0*/  STG.E.U8 desc[UR6][R12.64+0x51], R0 ;  /* 0x000051000c007986 */ /* 0x0001e8000c101106 */
        /* <DEDUP_REMOVED lines=12> */
[----:B------:R0:W-:Y:S04]  /*35b0*/  STG.E.64 desc[UR6][R12.64+0xa0], R22 ;  /* 0x0000a0160c007986 */ /* 0x0001e8000c101b06 */
[----:B------:R0:W-:Y:S04]  /*35c0*/  STG.E.U8 desc[UR6][R12.64+0x63], RZ ;  /* 0x000063ff0c007986 */ /* 0x0001e8000c101106 */
[----:B------:R0:W-:Y:S04]  /*35d0*/  STG.E.U8 desc[UR6][R12.64+0x99], RZ ;  /* 0x000099ff0c007986 */ /* 0x0001e8000c101106 */
[----:B------:R0:W-:Y:S04]  /*35e0*/  STG.E.U8 desc[UR6][R12.64+0x68], R3 ;  /* 0x000068030c007986 */ /* 0x0001e8000c101106 */
[----:B------:R0:W-:Y:S02]  /*35f0*/  STG.E.U8 desc[UR6][R12.64+0x88], R3 ;  /* 0x000088030c007986 */ /* 0x0001e4000c101106 */
.L_x_7:
[----:B-1----:R-:W-:Y:S05]  /*3600*/  BSYNC.RECONVERGENT B0 ;  /* 0x0000000000007941 */ /* 0x002fea0003800200 */
.L_x_6:
[----:B------:R-:W-:-:S05]  /*3610*/  VIADD R34, R34, 0x1 ;  /* 0x0000000122227836 */ /* 0x000fca0000000000 */
[----:B------:R-:W-:-:S13]  /*3620*/  ISETP.NE.AND P0, PT, R34, 0x100, PT ;  /* 0x000001002200780c */ /* 0x000fda0003f05270 */
[----:B------:R-:W-:Y:S05]  /*3630*/  @P0 BRA `(.L_x_13) ;  /* 0xffffffd000580947 */ /* 0x000fea000383ffff */
[----:B------:R-:W-:Y:S05]  /*3640*/  EXIT ;  /* 0x000000000000794d */ /* 0x000fea0003800000 */
.L_x_14:
[----:B------:R-:W-:-:S00]  /*3650*/  BRA `(.L_x_14) ;  /* 0xfffffffc00fc7947 */ /* 0x000fc0000383ffff */
[----:B------:R-:W-:-:S00]  /*3660*/  NOP ;  /* 0x0000000000007918 */ /* 0x000fc00000000000 */
        /* <DEDUP_REMOVED lines=9> */
.L_x_15:


//--------------------- .nv.global.init           --------------------------
	.section	.nv.global.init,"aw",@progbits
	.align	4
.nv.global.init:
	.type		mrg32k3aM1SubSeq,@object
	.size		mrg32k3aM1SubSeq,(mrg32k3aM2SubSeq - mrg32k3aM1SubSeq)
mrg32k3aM1SubSeq:
        /* <DEDUP_REMOVED lines=126> */
	.type		mrg32k3aM2SubSeq,@object
	.size		mrg32k3aM2SubSeq,(mrg32k3aM1 - mrg32k3aM2SubSeq)
mrg32k3aM2SubSeq:
        /* <DEDUP_REMOVED lines=126> */
	.type		mrg32k3aM1,@object
	.size		mrg32k3aM1,(mrg32k3aM1Seq - mrg32k3aM1)
mrg32k3aM1:
        /* <DEDUP_REMOVED lines=144> */
	.type		mrg32k3aM1Seq,@object
	.size		mrg32k3aM1Seq,(mrg32k3aM2 - mrg32k3aM1Seq)
mrg32k3aM1Seq:
        /* <DEDUP_REMOVED lines=144> */
	.type		mrg32k3aM2,@object
	.size		mrg32k3aM2,(mrg32k3aM2Seq - mrg32k3aM2)
mrg32k3aM2:
        /* <DEDUP_REMOVED lines=144> */
	.type		mrg32k3aM2Seq,@object
	.size		mrg32k3aM2Seq,(precalc_xorwow_matrix - mrg32k3aM2Seq)
mrg32k3aM2Seq:
        /* <DEDUP_REMOVED lines=144> */
	.type		precalc_xorwow_matrix,@object
	.size		precalc_xorwow_matrix,(precalc_xorwow_offset_matrix - precalc_xorwow_matrix)
precalc_xorwow_matrix:
        /* <DEDUP_REMOVED lines=6400> */
	.type		precalc_xorwow_offset_matrix,@object
	.size		precalc_xorwow_offset_matrix,(.L_1 - precalc_xorwow_offset_matrix)
precalc_xorwow_offset_matrix:
        /* <DEDUP_REMOVED lines=6400> */
.L_1:


//--------------------- .nv.shared._Z25bitcoin_bruteforce_kernelP11MatchResultPiyi --------------------------
	.section	.nv.shared._Z25bitcoin_bruteforce_kernelP11MatchResultPiyi,"aw",@nobits
	.sectionflags	@""
.nv.shared._Z25bitcoin_bruteforce_kernelP11MatchResultPiyi:
	.zero		6144


//--------------------- .nv.shared.reserved.0     --------------------------
	.section	.nv.shared.reserved.0,"aw",@nobits
	.weak		__nv_reservedSMEM_offset_0_alias
	.size		__nv_reservedSMEM_offset_0_alias, 0, 64
	.other		__nv_reservedSMEM_offset_0_alias,@"STO_CUDA_RESERVED_SHARED STV_DEFAULT"
__nv_reservedSMEM_offset_0_alias:
	.zero		0
	.zero		64


//--------------------- .nv.constant0._Z25bitcoin_bruteforce_kernelP11MatchResultPiyi --------------------------
	.section	.nv.constant0._Z25bitcoin_bruteforce_kernelP11MatchResultPiyi,"a",@progbits
	.sectionflags	@""
	.align	4
.nv.constant0._Z25bitcoin_bruteforce_kernelP11MatchResultPiyi:
	.zero		924


//--------------------- SYMBOLS --------------------------

	.type		.nv.reservedSmem.offset0,@object
	.size		.nv.reservedSmem.offset0,0x4
	.type		.nv.reservedSmem.cap,@object
	.size		.nv.reservedSmem.cap,0x4
